//
// Generated by NVIDIA NVVM Compiler
//
// Compiler Build ID: CL-36424714
// Cuda compilation tools, release 13.0, V13.0.88
// Based on NVVM 20.0.0
//

.version 9.0
.target sm_100
.address_size 64

	// .globl	_Z10addElementPiS_S_

.visible .entry _Z10addElementPiS_S_(
	.param .u64 .ptr .align 1 _Z10addElementPiS_S__param_0,
	.param .u64 .ptr .align 1 _Z10addElementPiS_S__param_1,
	.param .u64 .ptr .align 1 _Z10addElementPiS_S__param_2
)
{
	.reg .b32 	%r<8>;
	.reg .b64 	%rd<11>;

	ld.param.u64 	%rd1, [_Z10addElementPiS_S__param_0];
	ld.param.u64 	%rd2, [_Z10addElementPiS_S__param_1];
	ld.param.u64 	%rd3, [_Z10addElementPiS_S__param_2];
	cvta.to.global.u64 	%rd4, %rd3;
	cvta.to.global.u64 	%rd5, %rd2;
	cvta.to.global.u64 	%rd6, %rd1;
	mov.u32 	%r1, %tid.y;
	mov.u32 	%r2, %ntid.x;
	mov.u32 	%r3, %tid.x;
	mad.lo.s32 	%r4, %r1, %r2, %r3;
	mul.wide.u32 	%rd7, %r4, 4;
	add.s64 	%rd8, %rd6, %rd7;
	ld.global.u32 	%r5, [%rd8];
	add.s64 	%rd9, %rd5, %rd7;
	ld.global.u32 	%r6, [%rd9];
	add.s32 	%r7, %r6, %r5;
	add.s64 	%rd10, %rd4, %rd7;
	st.global.u32 	[%rd10], %r7;
	ret;

}
	// .globl	_Z6addColPiS_S_
.visible .entry _Z6addColPiS_S_(
	.param .u64 .ptr .align 1 _Z6addColPiS_S__param_0,
	.param .u64 .ptr .align 1 _Z6addColPiS_S__param_1,
	.param .u64 .ptr .align 1 _Z6addColPiS_S__param_2
)
{
	.reg .pred 	%p<5>;
	.reg .b32 	%r<34>;
	.reg .b64 	%rd<46>;

	ld.param.u64 	%rd18, [_Z6addColPiS_S__param_0];
	ld.param.u64 	%rd19, [_Z6addColPiS_S__param_1];
	cvta.to.global.u64 	%rd1, %rd19;
	cvta.to.global.u64 	%rd2, %rd18;
	mov.u32 	%r1, %ntid.x;
	mov.u32 	%r32, %tid.x;
	setp.lt.u32 	%p1, %r1, 4;
	@%p1 bra 	$L__BB1_3;
	ld.param.u64 	%rd42, [_Z6addColPiS_S__param_2];
	mul.wide.u32 	%rd20, %r1, 4;
	cvta.to.global.u64 	%rd3, %rd42;
	add.s64 	%rd4, %rd3, %rd20;
	mul.wide.u32 	%rd44, %r32, 4;
	mul.wide.u32 	%rd21, %r1, 8;
	add.s64 	%rd6, %rd3, %rd21;
	mul.wide.u32 	%rd22, %r1, 12;
	add.s64 	%rd7, %rd1, %rd20;
	add.s64 	%rd8, %rd1, %rd21;
	add.s64 	%rd9, %rd2, %rd21;
	add.s64 	%rd10, %rd2, %rd22;
	and.b32  	%r13, %r1, -4;
	neg.s32 	%r30, %r13;
	shl.b32 	%r26, %r1, 2;
$L__BB1_2:
	add.s64 	%rd23, %rd2, %rd44;
	ld.global.u32 	%r14, [%rd23];
	add.s64 	%rd24, %rd1, %rd44;
	ld.global.u32 	%r15, [%rd24];
	add.s32 	%r16, %r15, %r14;
	add.s64 	%rd25, %rd3, %rd44;
	st.global.u32 	[%rd25], %r16;
	mul.wide.u32 	%rd26, %r1, 4;
	add.s64 	%rd27, %rd23, %rd26;
	ld.global.u32 	%r17, [%rd27];
	add.s64 	%rd28, %rd7, %rd44;
	ld.global.u32 	%r18, [%rd28];
	add.s32 	%r19, %r18, %r17;
	add.s64 	%rd29, %rd4, %rd44;
	st.global.u32 	[%rd29], %r19;
	add.s64 	%rd30, %rd9, %rd44;
	ld.global.u32 	%r20, [%rd30];
	add.s64 	%rd31, %rd8, %rd44;
	ld.global.u32 	%r21, [%rd31];
	add.s32 	%r22, %r21, %r20;
	add.s64 	%rd32, %rd6, %rd44;
	st.global.u32 	[%rd32], %r22;
	add.s64 	%rd33, %rd10, %rd44;
	ld.global.u32 	%r23, [%rd33];
	mul.wide.u32 	%rd34, %r1, 12;
	add.s64 	%rd35, %rd24, %rd34;
	ld.global.u32 	%r24, [%rd35];
	add.s32 	%r25, %r24, %r23;
	add.s64 	%rd36, %rd25, %rd34;
	st.global.u32 	[%rd36], %r25;
	add.s32 	%r32, %r32, %r26;
	mul.wide.u32 	%rd37, %r1, 16;
	add.s64 	%rd44, %rd44, %rd37;
	add.s32 	%r30, %r30, 4;
	setp.ne.s32 	%p2, %r30, 0;
	@%p2 bra 	$L__BB1_2;
$L__BB1_3:
	and.b32  	%r9, %r1, 3;
	setp.eq.s32 	%p3, %r9, 0;
	@%p3 bra 	$L__BB1_6;
	mul.wide.u32 	%rd45, %r32, 4;
	mul.wide.u32 	%rd14, %r1, 4;
	neg.s32 	%r33, %r9;
$L__BB1_5:
	.pragma "nounroll";
	ld.param.u64 	%rd43, [_Z6addColPiS_S__param_2];
	add.s64 	%rd38, %rd2, %rd45;
	ld.global.u32 	%r27, [%rd38];
	add.s64 	%rd39, %rd1, %rd45;
	ld.global.u32 	%r28, [%rd39];
	add.s32 	%r29, %r28, %r27;
	cvta.to.global.u64 	%rd40, %rd43;
	add.s64 	%rd41, %rd40, %rd45;
	st.global.u32 	[%rd41], %r29;
	add.s64 	%rd45, %rd45, %rd14;
	add.s32 	%r33, %r33, 1;
	setp.ne.s32 	%p4, %r33, 0;
	@%p4 bra 	$L__BB1_5;
$L__BB1_6:
	ret;

}
	// .globl	_Z6addRowPiS_S_
.visible .entry _Z6addRowPiS_S_(
	.param .u64 .ptr .align 1 _Z6addRowPiS_S__param_0,
	.param .u64 .ptr .align 1 _Z6addRowPiS_S__param_1,
	.param .u64 .ptr .align 1 _Z6addRowPiS_S__param_2
)
{
	.reg .pred 	%p<5>;
	.reg .b32 	%r<34>;
	.reg .b64 	%rd<34>;

	ld.param.u64 	%rd22, [_Z6addRowPiS_S__param_0];
	ld.param.u64 	%rd23, [_Z6addRowPiS_S__param_1];
	ld.param.u64 	%rd24, [_Z6addRowPiS_S__param_2];
	cvta.to.global.u64 	%rd1, %rd24;
	cvta.to.global.u64 	%rd2, %rd23;
	cvta.to.global.u64 	%rd3, %rd22;
	mov.u32 	%r13, %tid.x;
	mov.u32 	%r1, %ntid.x;
	mul.lo.s32 	%r32, %r13, %r1;
	and.b32  	%r3, %r1, 3;
	setp.lt.u32 	%p1, %r1, 4;
	@%p1 bra 	$L__BB2_3;
	and.b32  	%r14, %r1, -4;
	neg.s32 	%r30, %r14;
	mul.wide.u32 	%rd25, %r32, 4;
	add.s64 	%rd26, %rd25, 8;
	add.s64 	%rd30, %rd3, %rd26;
	add.s64 	%rd29, %rd2, %rd26;
	add.s64 	%rd28, %rd1, %rd26;
$L__BB2_2:
	ld.global.u32 	%r15, [%rd30+-8];
	ld.global.u32 	%r16, [%rd29+-8];
	add.s32 	%r17, %r16, %r15;
	st.global.u32 	[%rd28+-8], %r17;
	ld.global.u32 	%r18, [%rd30+-4];
	ld.global.u32 	%r19, [%rd29+-4];
	add.s32 	%r20, %r19, %r18;
	st.global.u32 	[%rd28+-4], %r20;
	ld.global.u32 	%r21, [%rd30];
	ld.global.u32 	%r22, [%rd29];
	add.s32 	%r23, %r22, %r21;
	st.global.u32 	[%rd28], %r23;
	ld.global.u32 	%r24, [%rd30+4];
	ld.global.u32 	%r25, [%rd29+4];
	add.s32 	%r26, %r25, %r24;
	st.global.u32 	[%rd28+4], %r26;
	add.s32 	%r32, %r32, 4;
	add.s32 	%r30, %r30, 4;
	add.s64 	%rd30, %rd30, 16;
	add.s64 	%rd29, %rd29, 16;
	add.s64 	%rd28, %rd28, 16;
	setp.ne.s32 	%p2, %r30, 0;
	@%p2 bra 	$L__BB2_2;
$L__BB2_3:
	setp.eq.s32 	%p3, %r3, 0;
	@%p3 bra 	$L__BB2_6;
	mul.wide.u32 	%rd27, %r32, 4;
	add.s64 	%rd33, %rd1, %rd27;
	add.s64 	%rd32, %rd2, %rd27;
	add.s64 	%rd31, %rd3, %rd27;
	neg.s32 	%r33, %r3;
$L__BB2_5:
	.pragma "nounroll";
	ld.global.u32 	%r27, [%rd31];
	ld.global.u32 	%r28, [%rd32];
	add.s32 	%r29, %r28, %r27;
	st.global.u32 	[%rd33], %r29;
	add.s64 	%rd33, %rd33, 4;
	add.s64 	%rd32, %rd32, 4;
	add.s64 	%rd31, %rd31, 4;
	add.s32 	%r33, %r33, 1;
	setp.ne.s32 	%p4, %r33, 0;
	@%p4 bra 	$L__BB2_5;
$L__BB2_6:
	ret;

}


// ===== COMPILED SASS (sm_100) =====

	.target	sm_100

	.elftype	@"ET_EXEC"


//--------------------- .note.nv.tkinfo           --------------------------
	.section	.note.nv.tkinfo,"",@"SHT_NOTE"
	.sectionflags	@"SHF_NOTE_NV_TKINFO"
	.tkinfo
        /*0018*/ 	.word	0x00000002
        /*0030*/ 	.string	""
        /*0030*/ 	.string	"ptxas"
        /*0030*/ 	.string	"Cuda compilation tools, release 13.0, V13.0.88"
        /*0030*/ 	.string	"Build cuda_13.0.r13.0/compiler.36424714_0"
        /*0030*/ 	.string	"-arch sm_100 -m 64 "



//--------------------- .note.nv.cuinfo           --------------------------
	.section	.note.nv.cuinfo,"",@"SHT_NOTE"
	.sectionflags	@"SHF_NOTE_NV_CUINFO"
        /*0018*/ 	.short	0x0002
        /*001a*/ 	.short	0x0064
        /*001c*/ 	.short	0x0082
	.zero		2


//--------------------- .nv.info                  --------------------------
	.section	.nv.info,"",@"SHT_CUDA_INFO"
	.align	4


	//----- nvinfo : EIATTR_REGCOUNT
	.align		4
        /*0000*/ 	.byte	0x04, 0x2f
        /*0002*/ 	.short	(.L_1 - .L_0)
	.align		4
.L_0:
        /*0004*/ 	.word	index@(_Z10addElementPiS_S_)
        /*0008*/ 	.word	0x0000000c


	//----- nvinfo : EIATTR_FRAME_SIZE
	.align		4
.L_1:
        /*000c*/ 	.byte	0x04, 0x11
        /*000e*/ 	.short	(.L_3 - .L_2)
	.align		4
.L_2:
        /*0010*/ 	.word	index@(_Z10addElementPiS_S_)
        /*0014*/ 	.word	0x00000000


	//----- nvinfo : EIATTR_REGCOUNT
	.align		4
.L_3:
        /*0018*/ 	.byte	0x04, 0x2f
        /*001a*/ 	.short	(.L_5 - .L_4)
	.align		4
.L_4:
        /*001c*/ 	.word	index@(_Z6addColPiS_S_)
        /*0020*/ 	.word	0x00000020


	//----- nvinfo : EIATTR_FRAME_SIZE
	.align		4
.L_5:
        /*0024*/ 	.byte	0x04, 0x11
        /*0026*/ 	.short	(.L_7 - .L_6)
	.align		4
.L_6:
        /*0028*/ 	.word	index@(_Z6addColPiS_S_)
        /*002c*/ 	.word	0x00000000


	//----- nvinfo : EIATTR_REGCOUNT
	.align		4
.L_7:
        /*0030*/ 	.byte	0x04, 0x2f
        /*0032*/ 	.short	(.L_9 - .L_8)
	.align		4
.L_8:
        /*0034*/ 	.word	index@(_Z6addRowPiS_S_)
        /*0038*/ 	.word	0x00000012


	//----- nvinfo : EIATTR_FRAME_SIZE
	.align		4
.L_9:
        /*003c*/ 	.byte	0x04, 0x11
        /*003e*/ 	.short	(.L_11 - .L_10)
	.align		4
.L_10:
        /*0040*/ 	.word	index@(_Z6addRowPiS_S_)
        /*0044*/ 	.word	0x00000000


	//----- nvinfo : EIATTR_MIN_STACK_SIZE
	.align		4
.L_11:
        /*0048*/ 	.byte	0x04, 0x12
        /*004a*/ 	.short	(.L_13 - .L_12)
	.align		4
.L_12:
        /*004c*/ 	.word	index@(_Z6addRowPiS_S_)
        /*0050*/ 	.word	0x00000000


	//----- nvinfo : EIATTR_MIN_STACK_SIZE
	.align		4
.L_13:
        /*0054*/ 	.byte	0x04, 0x12
        /*0056*/ 	.short	(.L_15 - .L_14)
	.align		4
.L_14:
        /*0058*/ 	.word	index@(_Z6addColPiS_S_)
        /*005c*/ 	.word	0x00000000


	//----- nvinfo : EIATTR_MIN_STACK_SIZE
	.align		4
.L_15:
        /*0060*/ 	.byte	0x04, 0x12
        /*0062*/ 	.short	(.L_17 - .L_16)
	.align		4
.L_16:
        /*0064*/ 	.word	index@(_Z10addElementPiS_S_)
        /*0068*/ 	.word	0x00000000
.L_17:


//--------------------- .nv.compat                --------------------------
	.section	.nv.compat,"",@"SHT_CUDA_COMPAT_INFO"
	.align	4
        /*0000*/ 	.byte	0x02, 0x09, 0x00, 0x00, 0x02, 0x02, 0x01, 0x00, 0x02, 0x05, 0x05, 0x00, 0x03, 0x07, 0x01, 0x01
        /*0010*/ 	.byte	0x02, 0x03, 0x00, 0x00, 0x02, 0x06, 0x01, 0x00, 0x04, 0x0b, 0x08, 0x00, 0x09, 0x00, 0x00, 0x00
        /*0020*/ 	.byte	0x00, 0x00, 0x00, 0x00


//--------------------- .nv.info._Z6addRowPiS_S_  --------------------------
	.section	.nv.info._Z6addRowPiS_S_,"",@"SHT_CUDA_INFO"
	.sectionflags	@""
	.align	4


	//----- nvinfo : EIATTR_CUDA_API_VERSION
	.align		4
        /*0000*/ 	.byte	0x04, 0x37
        /*0002*/ 	.short	(.L_19 - .L_18)
.L_18:
        /*0004*/ 	.word	0x00000082


	//----- nvinfo : EIATTR_KPARAM_INFO
	.align		4
.L_19:
        /*0008*/ 	.byte	0x04, 0x17
        /*000a*/ 	.short	(.L_21 - .L_20)
.L_20:
        /*000c*/ 	.word	0x00000000
        /*0010*/ 	.short	0x0002
        /*0012*/ 	.short	0x0010
        /*0014*/ 	.byte	0x00, 0xf5, 0x21, 0x00


	//----- nvinfo : EIATTR_KPARAM_INFO
	.align		4
.L_21:
        /*0018*/ 	.byte	0x04, 0x17
        /*001a*/ 	.short	(.L_23 - .L_22)
.L_22:
        /*001c*/ 	.word	0x00000000
        /*0020*/ 	.short	0x0001
        /*0022*/ 	.short	0x0008
        /*0024*/ 	.byte	0x00, 0xf5, 0x21, 0x00


	//----- nvinfo : EIATTR_KPARAM_INFO
	.align		4
.L_23:
        /*0028*/ 	.byte	0x04, 0x17
        /*002a*/ 	.short	(.L_25 - .L_24)
.L_24:
        /*002c*/ 	.word	0x00000000
        /*0030*/ 	.short	0x0000
        /*0032*/ 	.short	0x0000
        /*0034*/ 	.byte	0x00, 0xf5, 0x21, 0x00


	//----- nvinfo : EIATTR_SPARSE_MMA_MASK
	.align		4
.L_25:
        /*0038*/ 	.byte	0x03, 0x50
        /*003a*/ 	.short	0x0000


	//----- nvinfo : EIATTR_MAXREG_COUNT
	.align		4
        /*003c*/ 	.byte	0x03, 0x1b
        /*003e*/ 	.short	0x00ff


	//----- nvinfo : EIATTR_MERCURY_ISA_VERSION
	.align		4
        /*0040*/ 	.byte	0x03, 0x5f
        /*0042*/ 	.short	0x0101


	//----- nvinfo : EIATTR_VRC_CTA_INIT_COUNT
	.align		4
        /*0044*/ 	.byte	0x02, 0x4a
	.zero		1
	.zero		1


	//----- nvinfo : EIATTR_EXIT_INSTR_OFFSETS
	.align		4
        /*0048*/ 	.byte	0x04, 0x1c
        /*004a*/ 	.short	(.L_27 - .L_26)


	//   ....[0]....
.L_26:
        /*004c*/ 	.word	0x00000be0


	//   ....[1]....
        /*0050*/ 	.word	0x00000dc0


	//----- nvinfo : EIATTR_CBANK_PARAM_SIZE
	.align		4
.L_27:
        /*0054*/ 	.byte	0x03, 0x19
        /*0056*/ 	.short	0x0018


	//----- nvinfo : EIATTR_PARAM_CBANK
	.align		4
        /*0058*/ 	.byte	0x04, 0x0a
        /*005a*/ 	.short	(.L_29 - .L_28)
	.align		4
.L_28:
        /*005c*/ 	.word	index@(.nv.constant0._Z6addRowPiS_S_)
        /*0060*/ 	.short	0x0380
        /*0062*/ 	.short	0x0018


	//----- nvinfo : EIATTR_SW_WAR
	.align		4
.L_29:
        /*0064*/ 	.byte	0x04, 0x36
        /*0066*/ 	.short	(.L_31 - .L_30)
.L_30:
        /*0068*/ 	.word	0x00000008
.L_31:


//--------------------- .nv.info._Z6addColPiS_S_  --------------------------
	.section	.nv.info._Z6addColPiS_S_,"",@"SHT_CUDA_INFO"
	.sectionflags	@""
	.align	4


	//----- nvinfo : EIATTR_CUDA_API_VERSION
	.align		4
        /*0000*/ 	.byte	0x04, 0x37
        /*0002*/ 	.short	(.L_33 - .L_32)
.L_32:
        /*0004*/ 	.word	0x00000082


	//----- nvinfo : EIATTR_KPARAM_INFO
	.align		4
.L_33:
        /*0008*/ 	.byte	0x04, 0x17
        /*000a*/ 	.short	(.L_35 - .L_34)
.L_34:
        /*000c*/ 	.word	0x00000000
        /*0010*/ 	.short	0x0002
        /*0012*/ 	.short	0x0010
        /*0014*/ 	.byte	0x00, 0xf5, 0x21, 0x00


	//----- nvinfo : EIATTR_KPARAM_INFO
	.align		4
.L_35:
        /*0018*/ 	.byte	0x04, 0x17
        /*001a*/ 	.short	(.L_37 - .L_36)
.L_36:
        /*001c*/ 	.word	0x00000000
        /*0020*/ 	.short	0x0001
        /*0022*/ 	.short	0x0008
        /*0024*/ 	.byte	0x00, 0xf5, 0x21, 0x00


	//----- nvinfo : EIATTR_KPARAM_INFO
	.align		4
.L_37:
        /*0028*/ 	.byte	0x04, 0x17
        /*002a*/ 	.short	(.L_39 - .L_38)
.L_38:
        /*002c*/ 	.word	0x00000000
        /*0030*/ 	.short	0x0000
        /*0032*/ 	.short	0x0000
        /*0034*/ 	.byte	0x00, 0xf5, 0x21, 0x00


	//----- nvinfo : EIATTR_SPARSE_MMA_MASK
	.align		4
.L_39:
        /*0038*/ 	.byte	0x03, 0x50
        /*003a*/ 	.short	0x0000


	//----- nvinfo : EIATTR_MAXREG_COUNT
	.align		4
        /*003c*/ 	.byte	0x03, 0x1b
        /*003e*/ 	.short	0x00ff


	//----- nvinfo : EIATTR_MERCURY_ISA_VERSION
	.align		4
        /*0040*/ 	.byte	0x03, 0x5f
        /*0042*/ 	.short	0x0101


	//----- nvinfo : EIATTR_VRC_CTA_INIT_COUNT
	.align		4
        /*0044*/ 	.byte	0x02, 0x4a
	.zero		1
	.zero		1


	//----- nvinfo : EIATTR_EXIT_INSTR_OFFSETS
	.align		4
        /*0048*/ 	.byte	0x04, 0x1c
        /*004a*/ 	.short	(.L_41 - .L_40)


	//   ....[0]....
.L_40:
        /*004c*/ 	.word	0x000013e0


	//   ....[1]....
        /*0050*/ 	.word	0x00001510


	//----- nvinfo : EIATTR_CBANK_PARAM_SIZE
	.align		4
.L_41:
        /*0054*/ 	.byte	0x03, 0x19
        /*0056*/ 	.short	0x0018


	//----- nvinfo : EIATTR_PARAM_CBANK
	.align		4
        /*0058*/ 	.byte	0x04, 0x0a
        /*005a*/ 	.short	(.L_43 - .L_42)
	.align		4
.L_42:
        /*005c*/ 	.word	index@(.nv.constant0._Z6addColPiS_S_)
        /*0060*/ 	.short	0x0380
        /*0062*/ 	.short	0x0018


	//----- nvinfo : EIATTR_SW_WAR
	.align		4
.L_43:
        /*0064*/ 	.byte	0x04, 0x36
        /*0066*/ 	.short	(.L_45 - .L_44)
.L_44:
        /*0068*/ 	.word	0x00000008
.L_45:


//--------------------- .nv.info._Z10addElementPiS_S_ --------------------------
	.section	.nv.info._Z10addElementPiS_S_,"",@"SHT_CUDA_INFO"
	.sectionflags	@""
	.align	4


	//----- nvinfo : EIATTR_CUDA_API_VERSION
	.align		4
        /*0000*/ 	.byte	0x04, 0x37
        /*0002*/ 	.short	(.L_47 - .L_46)
.L_46:
        /*0004*/ 	.word	0x00000082


	//----- nvinfo : EIATTR_KPARAM_INFO
	.align		4
.L_47:
        /*0008*/ 	.byte	0x04, 0x17
        /*000a*/ 	.short	(.L_49 - .L_48)
.L_48:
        /*000c*/ 	.word	0x00000000
        /*0010*/ 	.short	0x0002
        /*0012*/ 	.short	0x0010
        /*0014*/ 	.byte	0x00, 0xf5, 0x21, 0x00


	//----- nvinfo : EIATTR_KPARAM_INFO
	.align		4
.L_49:
        /*0018*/ 	.byte	0x04, 0x17
        /*001a*/ 	.short	(.L_51 - .L_50)
.L_50:
        /*001c*/ 	.word	0x00000000
        /*0020*/ 	.short	0x0001
        /*0022*/ 	.short	0x0008
        /*0024*/ 	.byte	0x00, 0xf5, 0x21, 0x00


	//----- nvinfo : EIATTR_KPARAM_INFO
	.align		4
.L_51:
        /*0028*/ 	.byte	0x04, 0x17
        /*002a*/ 	.short	(.L_53 - .L_52)
.L_52:
        /*002c*/ 	.word	0x00000000
        /*0030*/ 	.short	0x0000
        /*0032*/ 	.short	0x0000
        /*0034*/ 	.byte	0x00, 0xf5, 0x21, 0x00


	//----- nvinfo : EIATTR_SPARSE_MMA_MASK
	.align		4
.L_53:
        /*0038*/ 	.byte	0x03, 0x50
        /*003a*/ 	.short	0x0000


	//----- nvinfo : EIATTR_MAXREG_COUNT
	.align		4
        /*003c*/ 	.byte	0x03, 0x1b
        /*003e*/ 	.short	0x00ff


	//----- nvinfo : EIATTR_MERCURY_ISA_VERSION
	.align		4
        /*0040*/ 	.byte	0x03, 0x5f
        /*0042*/ 	.short	0x0101


	//----- nvinfo : EIATTR_VRC_CTA_INIT_COUNT
	.align		4
        /*0044*/ 	.byte	0x02, 0x4a
	.zero		1
	.zero		1


	//----- nvinfo : EIATTR_EXIT_INSTR_OFFSETS
	.align		4
        /*0048*/ 	.byte	0x04, 0x1c
        /*004a*/ 	.short	(.L_55 - .L_54)


	//   ....[0]....
.L_54:
        /*004c*/ 	.word	0x00000100


	//----- nvinfo : EIATTR_CBANK_PARAM_SIZE
	.align		4
.L_55:
        /*0050*/ 	.byte	0x03, 0x19
        /*0052*/ 	.short	0x0018


	//----- nvinfo : EIATTR_PARAM_CBANK
	.align		4
        /*0054*/ 	.byte	0x04, 0x0a
        /*0056*/ 	.short	(.L_57 - .L_56)
	.align		4
.L_56:
        /*0058*/ 	.word	index@(.nv.constant0._Z10addElementPiS_S_)
        /*005c*/ 	.short	0x0380
        /*005e*/ 	.short	0x0018


	//----- nvinfo : EIATTR_SW_WAR
	.align		4
.L_57:
        /*0060*/ 	.byte	0x04, 0x36
        /*0062*/ 	.short	(.L_59 - .L_58)
.L_58:
        /*0064*/ 	.word	0x00000008
.L_59:


//--------------------- .nv.callgraph             --------------------------
	.section	.nv.callgraph,"",@"SHT_CUDA_CALLGRAPH"
	.align	4
	.sectionentsize	8
	.align		4
        /*0000*/ 	.word	0x00000000
	.align		4
        /*0004*/ 	.word	0xffffffff
	.align		4
        /*0008*/ 	.word	0x00000000
	.align		4
        /*000c*/ 	.word	0xfffffffe
	.align		4
        /*0010*/ 	.word	0x00000000
	.align		4
        /*0014*/ 	.word	0xfffffffd
	.align		4
        /*0018*/ 	.word	0x00000000
	.align		4
        /*001c*/ 	.word	0xfffffffc


//--------------------- .text._Z6addRowPiS_S_     --------------------------
	.section	.text._Z6addRowPiS_S_,"ax",@progbits
	.align	128
        .global         _Z6addRowPiS_S_
        .type           _Z6addRowPiS_S_,@function
        .size           _Z6addRowPiS_S_,(.L_x_15 - _Z6addRowPiS_S_)
        .other          _Z6addRowPiS_S_,@"STO_CUDA_ENTRY STV_DEFAULT"
_Z6addRowPiS_S_:
.text._Z6addRowPiS_S_:
[----:B------:R-:W-:Y:S01]  /*0000*/  LDC R1, c[0x0][0x37c] ;  /* 0x0000df00ff017b82 */ /* 0x000fe20000000800 */
[----:B------:R-:W0:Y:S01]  /*0010*/  S2R R0, SR_TID.X ;  /* 0x0000000000007919 */ /* 0x000e220000002100 */
[----:B------:R-:W1:Y:S01]  /*0020*/  LDCU UR5, c[0x0][0x360] ;  /* 0x00006c00ff0577ac */ /* 0x000e620008000800 */
[----:B------:R-:W2:Y:S01]  /*0030*/  LDCU.64 UR6, c[0x0][0x358] ;  /* 0x00006b00ff0677ac */ /* 0x000ea20008000a00 */
[----:B-1----:R-:W-:Y:S02]  /*0040*/  UISETP.GE.U32.AND UP0, UPT, UR5, 0x4, UPT ;  /* 0x000000040500788c */ /* 0x002fe4000bf06070 */
[----:B------:R-:W-:Y:S02]  /*0050*/  ULOP3.LUT UR4, UR5, 0x3, URZ, 0xc0, !UPT ;  /* 0x0000000305047892 */ /* 0x000fe4000f8ec0ff */
[----:B0-----:R-:W-:-:S05]  /*0060*/  IMAD R0, R0, UR5, RZ ;  /* 0x0000000500007c24 */ /* 0x001fca000f8e02ff */
[----:B--2---:R-:W-:Y:S05]  /*0070*/  BRA.U !UP0, `(.L_x_0) ;  /* 0x0000000908d47547 */ /* 0x004fea000b800000 */
[----:B------:R-:W0:Y:S01]  /*0080*/  LDCU.128 UR8, c[0x0][0x380] ;  /* 0x00007000ff0877ac */ /* 0x000e220008000c00 */
[----:B------:R-:W-:Y:S02]  /*0090*/  IMAD.MOV.U32 R6, RZ, RZ, 0x8 ;  /* 0x00000008ff067424 */ /* 0x000fe400078e00ff */
[----:B------:R-:W-:Y:S01]  /*00a0*/  IMAD.MOV.U32 R7, RZ, RZ, 0x0 ;  /* 0x00000000ff077424 */ /* 0x000fe200078e00ff */
[----:B------:R-:W1:Y:S01]  /*00b0*/  LDCU.64 UR12, c[0x0][0x390] ;  /* 0x00007200ff0c77ac */ /* 0x000e620008000a00 */
[----:B------:R-:W-:Y:S01]  /*00c0*/  IMAD.WIDE.U32 R6, R0, 0x4, R6 ;  /* 0x0000000400067825 */ /* 0x000fe200078e0006 */
[----:B------:R-:W-:-:S04]  /*00d0*/  ULOP3.LUT UR5, UR5, 0xfffffffc, URZ, 0xc0, !UPT ;  /* 0xfffffffc05057892 */ /* 0x000fc8000f8ec0ff */
[----:B------:R-:W-:-:S04]  /*00e0*/  UIADD3 UR5, UPT, UPT, -UR5, URZ, URZ ;  /* 0x000000ff05057290 */ /* 0x000fc8000fffe1ff */
[----:B------:R-:W-:Y:S01]  /*00f0*/  UISETP.GE.AND UP0, UPT, UR5, URZ, UPT ;  /* 0x000000ff0500728c */ /* 0x000fe2000bf06270 */
[C---:B0-----:R-:W-:Y:S02]  /*0100*/  IADD3 R4, P0, PT, R6.reuse, UR8, RZ ;  /* 0x0000000806047c10 */ /* 0x041fe4000ff1e0ff */
[C---:B------:R-:W-:Y:S02]  /*0110*/  IADD3 R2, P1, PT, R6.reuse, UR10, RZ ;  /* 0x0000000a06027c10 */ /* 0x040fe4000ff3e0ff */
[----:B-1----:R-:W-:Y:S02]  /*0120*/  IADD3 R6, P2, PT, R6, UR12, RZ ;  /* 0x0000000c06067c10 */ /* 0x002fe4000ff5e0ff */
[C---:B------:R-:W-:Y:S02]  /*0130*/  IADD3.X R5, PT, PT, R7.reuse, UR9, RZ, P0, !PT ;  /* 0x0000000907057c10 */ /* 0x040fe400087fe4ff */
[C---:B------:R-:W-:Y:S02]  /*0140*/  IADD3.X R3, PT, PT, R7.reuse, UR11, RZ, P1, !PT ;  /* 0x0000000b07037c10 */ /* 0x040fe40008ffe4ff */
[----:B------:R-:W-:Y:S01]  /*0150*/  IADD3.X R7, PT, PT, R7, UR13, RZ, P2, !PT ;  /* 0x0000000d07077c10 */ /* 0x000fe200097fe4ff */
[----:B------:R-:W-:Y:S06]  /*0160*/  BRA.U UP0, `(.L_x_1) ;  /* 0x00000009001c7547 */ /* 0x000fec000b800000 */
[----:B------:R-:W-:Y:S02]  /*0170*/  UIADD3 UR8, UPT, UPT, -UR5, URZ, URZ ;  /* 0x000000ff05087290 */ /* 0x000fe4000fffe1ff */
[----:B------:R-:W-:Y:S02]  /*0180*/  UPLOP3.LUT UP0, UPT, UPT, UPT, UPT, 0x80, 0x8 ;  /* 0x000000000008789c */ /* 0x000fe40003f0f070 */
[----:B------:R-:W-:-:S09]  /*0190*/  UISETP.GT.AND UP1, UPT, UR8, 0xc, UPT ;  /* 0x0000000c0800788c */ /* 0x000fd2000bf24270 */
[----:B------:R-:W-:Y:S05]  /*01a0*/  BRA.U !UP1, `(.L_x_2) ;  /* 0x0000000509407547 */ /* 0x000fea000b800000 */
[----:B------:R-:W-:-:S11]  /*01b0*/  UPLOP3.LUT UP0, UPT, UPT, UPT, UPT, 0x40, 0x4 ;  /* 0x000000000004789c */ /* 0x000fd60003f0e870 */
.L_x_3:
[----:B------:R-:W2:Y:S04]  /*01c0*/  LDG.E R8, desc[UR6][R4.64+-0x8] ;  /* 0xfffff80604087981 */ /* 0x000ea8000c1e1900 */
[----:B------:R-:W2:Y:S02]  /*01d0*/  LDG.E R9, desc[UR6][R2.64+-0x8] ;  /* 0xfffff80602097981 */ /* 0x000ea4000c1e1900 */
[----:B--2---:R-:W-:-:S05]  /*01e0*/  IADD3 R9, PT, PT, R8, R9, RZ ;  /* 0x0000000908097210 */ /* 0x004fca0007ffe0ff */
[----:B------:R0:W-:Y:S04]  /*01f0*/  STG.E desc[UR6][R6.64+-0x8], R9 ;  /* 0xfffff80906007986 */ /* 0x0001e8000c101906 */
[----:B------:R-:W2:Y:S04]  /*0200*/  LDG.E R8, desc[UR6][R4.64+-0x4] ;  /* 0xfffffc0604087981 */ /* 0x000ea8000c1e1900 */
[----:B------:R-:W2:Y:S02]  /*0210*/  LDG.E R11, desc[UR6][R2.64+-0x4] ;  /* 0xfffffc06020b7981 */ /* 0x000ea4000c1e1900 */
[----:B--2---:R-:W-:-:S05]  /*0220*/  IMAD.IADD R11, R8, 0x1, R11 ;  /* 0x00000001080b7824 */ /* 0x004fca00078e020b */
[----:B------:R1:W-:Y:S04]  /*0230*/  STG.E desc[UR6][R6.64+-0x4], R11 ;  /* 0xfffffc0b06007986 */ /* 0x0003e8000c101906 */
[----:B------:R-:W2:Y:S04]  /*0240*/  LDG.E R8, desc[UR6][R4.64] ;  /* 0x0000000604087981 */ /* 0x000ea8000c1e1900 */
[----:B------:R-:W2:Y:S02]  /*0250*/  LDG.E R13, desc[UR6][R2.64] ;  /* 0x00000006020d7981 */ /* 0x000ea4000c1e1900 */
[----:B--2---:R-:W-:-:S05]  /*0260*/  IMAD.IADD R13, R8, 0x1, R13 ;  /* 0x00000001080d7824 */ /* 0x004fca00078e020d */
[----:B------:R2:W-:Y:S04]  /*0270*/  STG.E desc[UR6][R6.64], R13 ;  /* 0x0000000d06007986 */ /* 0x0005e8000c101906 */
[----:B------:R-:W3:Y:S04]  /*0280*/  LDG.E R8, desc[UR6][R4.64+0x4] ;  /* 0x0000040604087981 */ /* 0x000ee8000c1e1900 */
[----:B------:R-:W3:Y:S02]  /*0290*/  LDG.E R15, desc[UR6][R2.64+0x4] ;  /* 0x00000406020f7981 */ /* 0x000ee4000c1e1900 */
[----:B---3--:R-:W-:-:S05]  /*02a0*/  IADD3 R15, PT, PT, R8, R15, RZ ;  /* 0x0000000f080f7210 */ /* 0x008fca0007ffe0ff */
[----:B------:R3:W-:Y:S04]  /*02b0*/  STG.E desc[UR6][R6.64+0x4], R15 ;  /* 0x0000040f06007986 */ /* 0x0007e8000c101906 */
[----:B------:R-:W4:Y:S04]  /*02c0*/  LDG.E R8, desc[UR6][R4.64+0x8] ;  /* 0x0000080604087981 */ /* 0x000f28000c1e1900 */
[----:B0-----:R-:W4:Y:S02]  /*02d0*/  LDG.E R9, desc[UR6][R2.64+0x8] ;  /* 0x0000080602097981 */ /* 0x001f24000c1e1900 */
[----:B----4-:R-:W-:-:S05]  /*02e0*/  IMAD.IADD R9, R8, 0x1, R9 ;  /* 0x0000000108097824 */ /* 0x010fca00078e0209 */
[----:B------:R0:W-:Y:S04]  /*02f0*/  STG.E desc[UR6][R6.64+0x8], R9 ;  /* 0x0000080906007986 */ /* 0x0001e8000c101906 */
[----:B------:R-:W4:Y:S04]  /*0300*/  LDG.E R8, desc[UR6][R4.64+0xc] ;  /* 0x00000c0604087981 */ /* 0x000f28000c1e1900 */
[----:B-1----:R-:W4:Y:S02]  /*0310*/  LDG.E R11, desc[UR6][R2.64+0xc] ;  /* 0x00000c06020b7981 */ /* 0x002f24000c1e1900 */
[----:B----4-:R-:W-:-:S05]  /*0320*/  IMAD.IADD R11, R8, 0x1, R11 ;  /* 0x00000001080b7824 */ /* 0x010fca00078e020b */
[----:B------:R1:W-:Y:S04]  /*0330*/  STG.E desc[UR6][R6.64+0xc], R11 ;  /* 0x00000c0b06007986 */ /* 0x0003e8000c101906 */
[----:B------:R-:W4:Y:S04]  /*0340*/  LDG.E R8, desc[UR6][R4.64+0x10] ;  /* 0x0000100604087981 */ /* 0x000f28000c1e1900 */
[----:B--2---:R-:W4:Y:S02]  /*0350*/  LDG.E R13, desc[UR6][R2.64+0x10] ;  /* 0x00001006020d7981 */ /* 0x004f24000c1e1900 */
[----:B----4-:R-:W-:-:S05]  /*0360*/  IADD3 R13, PT, PT, R8, R13, RZ ;  /* 0x0000000d080d7210 */ /* 0x010fca0007ffe0ff */
[----:B------:R2:W-:Y:S04]  /*0370*/  STG.E desc[UR6][R6.64+0x10], R13 ;  /* 0x0000100d06007986 */ /* 0x0005e8000c101906 */
[----:B------:R-:W4:Y:S04]  /*0380*/  LDG.E R8, desc[UR6][R4.64+0x14] ;  /* 0x0000140604087981 */ /* 0x000f28000c1e1900 */
[----:B---3--:R-:W4:Y:S02]  /*0390*/  LDG.E R15, desc[UR6][R2.64+0x14] ;  /* 0x00001406020f7981 */ /* 0x008f24000c1e1900 */
[----:B----4-:R-:W-:-:S05]  /*03a0*/  IMAD.IADD R15, R8, 0x1, R15 ;  /* 0x00000001080f7824 */ /* 0x010fca00078e020f */
[----:B------:R3:W-:Y:S04]  /*03b0*/  STG.E desc[UR6][R6.64+0x14], R15 ;  /* 0x0000140f06007986 */ /* 0x0007e8000c101906 */
[----:B------:R-:W4:Y:S04]  /*03c0*/  LDG.E R8, desc[UR6][R4.64+0x18] ;  /* 0x0000180604087981 */ /* 0x000f28000c1e1900 */
[----:B0-----:R-:W4:Y:S02]  /*03d0*/  LDG.E R9, desc[UR6][R2.64+0x18] ;  /* 0x0000180602097981 */ /* 0x001f24000c1e1900 */
[----:B----4-:R-:W-:-:S05]  /*03e0*/  IMAD.IADD R9, R8, 0x1, R9 ;  /* 0x0000000108097824 */ /* 0x010fca00078e0209 */
[----:B------:R0:W-:Y:S04]  /*03f0*/  STG.E desc[UR6][R6.64+0x18], R9 ;  /* 0x0000180906007986 */ /* 0x0001e8000c101906 */
[----:B------:R-:W4:Y:S04]  /*0400*/  LDG.E R8, desc[UR6][R4.64+0x1c] ;  /* 0x00001c0604087981 */ /* 0x000f28000c1e1900 */
[----:B-1----:R-:W4:Y:S02]  /*0410*/  LDG.E R11, desc[UR6][R2.64+0x1c] ;  /* 0x00001c06020b7981 */ /* 0x002f24000c1e1900 */
[----:B----4-:R-:W-:-:S05]  /*0420*/  IADD3 R11, PT, PT, R8, R11, RZ ;  /* 0x0000000b080b7210 */ /* 0x010fca0007ffe0ff */
[----:B------:R1:W-:Y:S04]  /*0430*/  STG.E desc[UR6][R6.64+0x1c], R11 ;  /* 0x00001c0b06007986 */ /* 0x0003e8000c101906 */
[----:B------:R-:W4:Y:S04]  /*0440*/  LDG.E R8, desc[UR6][R4.64+0x20] ;  /* 0x0000200604087981 */ /* 0x000f28000c1e1900 */
[----:B--2---:R-:W4:Y:S02]  /*0450*/  LDG.E R13, desc[UR6][R2.64+0x20] ;  /* 0x00002006020d7981 */ /* 0x004f24000c1e1900 */
[----:B----4-:R-:W-:-:S05]  /*0460*/  IMAD.IADD R13, R8, 0x1, R13 ;  /* 0x00000001080d7824 */ /* 0x010fca00078e020d */
[----:B------:R2:W-:Y:S04]  /*0470*/  STG.E desc[UR6][R6.64+0x20], R13 ;  /* 0x0000200d06007986 */ /* 0x0005e8000c101906 */
[----:B------:R-:W4:Y:S04]  /*0480*/  LDG.E R8, desc[UR6][R4.64+0x24] ;  /* 0x0000240604087981 */ /* 0x000f28000c1e1900 */
[----:B---3--:R-:W4:Y:S02]  /*0490*/  LDG.E R15, desc[UR6][R2.64+0x24] ;  /* 0x00002406020f7981 */ /* 0x008f24000c1e1900 */
[----:B----4-:R-:W-:-:S05]  /*04a0*/  IMAD.IADD R15, R8, 0x1, R15 ;  /* 0x00000001080f7824 */ /* 0x010fca00078e020f */
[----:B------:R3:W-:Y:S04]  /*04b0*/  STG.E desc[UR6][R6.64+0x24], R15 ;  /* 0x0000240f06007986 */ /* 0x0007e8000c101906 */
[----:B------:R-:W4:Y:S04]  /*04c0*/  LDG.E R8, desc[UR6][R4.64+0x28] ;  /* 0x0000280604087981 */ /* 0x000f28000c1e1900 */
[----:B0-----:R-:W4:Y:S02]  /*04d0*/  LDG.E R9, desc[UR6][R2.64+0x28] ;  /* 0x0000280602097981 */ /* 0x001f24000c1e1900 */
[----:B----4-:R-:W-:-:S05]  /*04e0*/  IADD3 R9, PT, PT, R8, R9, RZ ;  /* 0x0000000908097210 */ /* 0x010fca0007ffe0ff */
[----:B------:R-:W-:Y:S04]  /*04f0*/  STG.E desc[UR6][R6.64+0x28], R9 ;  /* 0x0000280906007986 */ /* 0x000fe8000c101906 */
[----:B------:R-:W4:Y:S04]  /*0500*/  LDG.E R8, desc[UR6][R4.64+0x2c] ;  /* 0x00002c0604087981 */ /* 0x000f28000c1e1900 */
[----:B-1----:R-:W4:Y:S02]  /*0510*/  LDG.E R11, desc[UR6][R2.64+0x2c] ;  /* 0x00002c06020b7981 */ /* 0x002f24000c1e1900 */
[----:B----4-:R-:W-:-:S05]  /*0520*/  IMAD.IADD R11, R8, 0x1, R11 ;  /* 0x00000001080b7824 */ /* 0x010fca00078e020b */
[----:B------:R0:W-:Y:S04]  /*0530*/  STG.E desc[UR6][R6.64+0x2c], R11 ;  /* 0x00002c0b06007986 */ /* 0x0001e8000c101906 */
[----:B------:R-:W4:Y:S04]  /*0540*/  LDG.E R8, desc[UR6][R4.64+0x30] ;  /* 0x0000300604087981 */ /* 0x000f28000c1e1900 */
[----:B--2---:R-:W4:Y:S02]  /*0550*/  LDG.E R13, desc[UR6][R2.64+0x30] ;  /* 0x00003006020d7981 */ /* 0x004f24000c1e1900 */
[----:B----4-:R-:W-:-:S05]  /*0560*/  IMAD.IADD R13, R8, 0x1, R13 ;  /* 0x00000001080d7824 */ /* 0x010fca00078e020d */
[----:B------:R-:W-:Y:S04]  /*0570*/  STG.E desc[UR6][R6.64+0x30], R13 ;  /* 0x0000300d06007986 */ /* 0x000fe8000c101906 */
[----:B------:R1:W2:Y:S04]  /*0580*/  LDG.E R8, desc[UR6][R4.64+0x34] ;  /* 0x0000340604087981 */ /* 0x0002a8000c1e1900 */
[----:B---3--:R3:W2:Y:S01]  /*0590*/  LDG.E R15, desc[UR6][R2.64+0x34] ;  /* 0x00003406020f7981 */ /* 0x0086a2000c1e1900 */
[----:B------:R-:W-:Y:S01]  /*05a0*/  UIADD3 UR5, UPT, UPT, UR5, 0x10, URZ ;  /* 0x0000001005057890 */ /* 0x000fe2000fffe0ff */
[----:B------:R-:W-:Y:S01]  /*05b0*/  IADD3 R10, P1, PT, R2, 0x40, RZ ;  /* 0x00000040020a7810 */ /* 0x000fe20007f3e0ff */
[----:B------:R-:W-:Y:S01]  /*05c0*/  VIADD R0, R0, 0x10 ;  /* 0x0000001000007836 */ /* 0x000fe20000000000 */
[----:B------:R-:W-:Y:S01]  /*05d0*/  IADD3 R12, P0, PT, R4, 0x40, RZ ;  /* 0x00000040040c7810 */ /* 0x000fe20007f1e0ff */
[----:B------:R-:W-:-:S02]  /*05e0*/  UISETP.GE.AND UP1, UPT, UR5, -0xc, UPT ;  /* 0xfffffff40500788c */ /* 0x000fc4000bf26270 */
[----:B0-----:R-:W-:Y:S02]  /*05f0*/  IMAD.X R11, RZ, RZ, R3, P1 ;  /* 0x000000ffff0b7224 */ /* 0x001fe400008e0603 */
[----:B-1----:R-:W-:Y:S01]  /*0600*/  IMAD.X R5, RZ, RZ, R5, P0 ;  /* 0x000000ffff057224 */ /* 0x002fe200000e0605 */
[----:B---3--:R-:W-:Y:S01]  /*0610*/  MOV R2, R10 ;  /* 0x0000000a00027202 */ /* 0x008fe20000000f00 */
[----:B------:R-:W-:Y:S02]  /*0620*/  IMAD.MOV.U32 R4, RZ, RZ, R12 ;  /* 0x000000ffff047224 */ /* 0x000fe400078e000c */
[----:B------:R-:W-:Y:S01]  /*0630*/  IMAD.MOV.U32 R3, RZ, RZ, R11 ;  /* 0x000000ffff037224 */ /* 0x000fe200078e000b */
[----:B--2---:R-:W-:Y:S02]  /*0640*/  IADD3 R15, PT, PT, R8, R15, RZ ;  /* 0x0000000f080f7210 */ /* 0x004fe40007ffe0ff */
[----:B------:R-:W-:-:S03]  /*0650*/  IADD3 R8, P2, PT, R6, 0x40, RZ ;  /* 0x0000004006087810 */ /* 0x000fc60007f5e0ff */
[----:B------:R0:W-:Y:S01]  /*0660*/  STG.E desc[UR6][R6.64+0x34], R15 ;  /* 0x0000340f06007986 */ /* 0x0001e2000c101906 */
[----:B------:R-:W-:Y:S01]  /*0670*/  IADD3.X R9, PT, PT, RZ, R7, RZ, P2, !PT ;  /* 0x00000007ff097210 */ /* 0x000fe200017fe4ff */
[----:B0-----:R-:W-:-:S03]  /*0680*/  IMAD.MOV.U32 R6, RZ, RZ, R8 ;  /* 0x000000ffff067224 */ /* 0x001fc600078e0008 */
[----:B------:R-:W-:Y:S01]  /*0690*/  MOV R7, R9 ;  /* 0x0000000900077202 */ /* 0x000fe20000000f00 */
[----:B------:R-:W-:Y:S06]  /*06a0*/  BRA.U !UP1, `(.L_x_3) ;  /* 0xfffffff909c47547 */ /* 0x000fec000b83ffff */
.L_x_2:
[----:B------:R-:W-:-:S04]  /*06b0*/  UIADD3 UR8, UPT, UPT, -UR5, URZ, URZ ;  /* 0x000000ff05087290 */ /* 0x000fc8000fffe1ff */
[----:B------:R-:W-:-:S09]  /*06c0*/  UISETP.GT.AND UP1, UPT, UR8, 0x4, UPT ;  /* 0x000000040800788c */ /* 0x000fd2000bf24270 */
[----:B------:R-:W-:Y:S05]  /*06d0*/  BRA.U !UP1, `(.L_x_4) ;  /* 0x0000000109b87547 */ /* 0x000fea000b800000 */
        /* <DEDUP_REMOVED lines=8> */
[----:B------:R-:W2:Y:S04]  /*0760*/  LDG.E R8, desc[UR6][R4.64] ;  /* 0x0000000604087981 */ /* 0x000ea8000c1e1900 */
[----:B------:R-:W2:Y:S02]  /*0770*/  LDG.E R13, desc[UR6][R2.64] ;  /* 0x00000006020d7981 */ /* 0x000ea4000c1e1900 */
[----:B--2---:R-:W-:-:S05]  /*0780*/  IADD3 R13, PT, PT, R8, R13, RZ ;  /* 0x0000000d080d7210 */ /* 0x004fca0007ffe0ff */
[----:B------:R2:W-:Y:S04]  /*0790*/  STG.E desc[UR6][R6.64], R13 ;  /* 0x0000000d06007986 */ /* 0x0005e8000c101906 */
[----:B------:R-:W3:Y:S04]  /*07a0*/  LDG.E R8, desc[UR6][R4.64+0x4] ;  /* 0x0000040604087981 */ /* 0x000ee8000c1e1900 */
[----:B------:R-:W3:Y:S02]  /*07b0*/  LDG.E R15, desc[UR6][R2.64+0x4] ;  /* 0x00000406020f7981 */ /* 0x000ee4000c1e1900 */
[----:B---3--:R-:W-:-:S05]  /*07c0*/  IMAD.IADD R15, R8, 0x1, R15 ;  /* 0x00000001080f7824 */ /* 0x008fca00078e020f */
[----:B------:R3:W-:Y:S04]  /*07d0*/  STG.E desc[UR6][R6.64+0x4], R15 ;  /* 0x0000040f06007986 */ /* 0x0007e8000c101906 */
[----:B------:R-:W4:Y:S04]  /*07e0*/  LDG.E R8, desc[UR6][R4.64+0x8] ;  /* 0x0000080604087981 */ /* 0x000f28000c1e1900 */
[----:B0-----:R-:W4:Y:S02]  /*07f0*/  LDG.E R9, desc[UR6][R2.64+0x8] ;  /* 0x0000080602097981 */ /* 0x001f24000c1e1900 */
[----:B----4-:R-:W-:-:S05]  /*0800*/  IMAD.IADD R9, R8, 0x1, R9 ;  /* 0x0000000108097824 */ /* 0x010fca00078e0209 */
[----:B------:R-:W-:Y:S04]  /*0810*/  STG.E desc[UR6][R6.64+0x8], R9 ;  /* 0x0000080906007986 */ /* 0x000fe8000c101906 */
[----:B------:R-:W4:Y:S04]  /*0820*/  LDG.E R8, desc[UR6][R4.64+0xc] ;  /* 0x00000c0604087981 */ /* 0x000f28000c1e1900 */
[----:B-1----:R-:W4:Y:S02]  /*0830*/  LDG.E R11, desc[UR6][R2.64+0xc] ;  /* 0x00000c06020b7981 */ /* 0x002f24000c1e1900 */
[----:B----4-:R-:W-:-:S05]  /*0840*/  IADD3 R11, PT, PT, R8, R11, RZ ;  /* 0x0000000b080b7210 */ /* 0x010fca0007ffe0ff */
[----:B------:R0:W-:Y:S04]  /*0850*/  STG.E desc[UR6][R6.64+0xc], R11 ;  /* 0x00000c0b06007986 */ /* 0x0001e8000c101906 */
[----:B------:R-:W4:Y:S04]  /*0860*/  LDG.E R8, desc[UR6][R4.64+0x10] ;  /* 0x0000100604087981 */ /* 0x000f28000c1e1900 */
[----:B--2---:R-:W4:Y:S02]  /*0870*/  LDG.E R13, desc[UR6][R2.64+0x10] ;  /* 0x00001006020d7981 */ /* 0x004f24000c1e1900 */
[----:B----4-:R-:W-:-:S05]  /*0880*/  IMAD.IADD R13, R8, 0x1, R13 ;  /* 0x00000001080d7824 */ /* 0x010fca00078e020d */
[----:B------:R-:W-:Y:S04]  /*0890*/  STG.E desc[UR6][R6.64+0x10], R13 ;  /* 0x0000100d06007986 */ /* 0x000fe8000c101906 */
[----:B------:R1:W2:Y:S04]  /*08a0*/  LDG.E R8, desc[UR6][R4.64+0x14] ;  /* 0x0000140604087981 */ /* 0x0002a8000c1e1900 */
[----:B---3--:R3:W2:Y:S01]  /*08b0*/  LDG.E R15, desc[UR6][R2.64+0x14] ;  /* 0x00001406020f7981 */ /* 0x0086a2000c1e1900 */
[----:B------:R-:W-:Y:S01]  /*08c0*/  IADD3 R10, P1, PT, R2, 0x20, RZ ;  /* 0x00000020020a7810 */ /* 0x000fe20007f3e0ff */
[----:B------:R-:W-:Y:S01]  /*08d0*/  VIADD R0, R0, 0x8 ;  /* 0x0000000800007836 */ /* 0x000fe20000000000 */
[----:B------:R-:W-:Y:S01]  /*08e0*/  IADD3 R12, P0, PT, R4, 0x20, RZ ;  /* 0x00000020040c7810 */ /* 0x000fe20007f1e0ff */
[----:B------:R-:W-:-:S02]  /*08f0*/  UIADD3 UR5, UPT, UPT, UR5, 0x8, URZ ;  /* 0x0000000805057890 */ /* 0x000fc4000fffe0ff */
[----:B0-----:R-:W-:Y:S01]  /*0900*/  IMAD.X R11, RZ, RZ, R3, P1 ;  /* 0x000000ffff0b7224 */ /* 0x001fe200008e0603 */
[----:B-1----:R-:W-:Y:S01]  /*0910*/  IADD3.X R5, PT, PT, RZ, R5, RZ, P0, !PT ;  /* 0x00000005ff057210 */ /* 0x002fe200007fe4ff */
[----:B------:R-:W-:Y:S01]  /*0920*/  UPLOP3.LUT UP0, UPT, UPT, UPT, UPT, 0x40, 0x4 ;  /* 0x000000000004789c */ /* 0x000fe20003f0e870 */
[----:B------:R-:W-:Y:S01]  /*0930*/  MOV R4, R12 ;  /* 0x0000000c00047202 */ /* 0x000fe20000000f00 */
[----:B---3--:R-:W-:Y:S01]  /*0940*/  IMAD.MOV.U32 R2, RZ, RZ, R10 ;  /* 0x000000ffff027224 */ /* 0x008fe200078e000a */
[----:B------:R-:W-:Y:S01]  /*0950*/  MOV R3, R11 ;  /* 0x0000000b00037202 */ /* 0x000fe20000000f00 */
[----:B--2---:R-:W-:Y:S01]  /*0960*/  IMAD.IADD R15, R8, 0x1, R15 ;  /* 0x00000001080f7824 */ /* 0x004fe200078e020f */
[----:B------:R-:W-:-:S04]  /*0970*/  IADD3 R8, P2, PT, R6, 0x20, RZ ;  /* 0x0000002006087810 */ /* 0x000fc80007f5e0ff */
[----:B------:R-:W-:Y:S01]  /*0980*/  IADD3.X R9, PT, PT, RZ, R7, RZ, P2, !PT ;  /* 0x00000007ff097210 */ /* 0x000fe200017fe4ff */
[----:B------:R0:W-:Y:S02]  /*0990*/  STG.E desc[UR6][R6.64+0x14], R15 ;  /* 0x0000140f06007986 */ /* 0x0001e4000c101906 */
[----:B0-----:R-:W-:Y:S01]  /*09a0*/  IMAD.MOV.U32 R6, RZ, RZ, R8 ;  /* 0x000000ffff067224 */ /* 0x001fe200078e0008 */
[----:B------:R-:W-:-:S07]  /*09b0*/  MOV R7, R9 ;  /* 0x0000000900077202 */ /* 0x000fce0000000f00 */
.L_x_4:
[----:B------:R-:W-:-:S09]  /*09c0*/  UISETP.NE.OR UP0, UPT, UR5, URZ, UP0 ;  /* 0x000000ff0500728c */ /* 0x000fd20008705670 */
[----:B------:R-:W-:Y:S05]  /*09d0*/  BRA.U !UP0, `(.L_x_0) ;  /* 0x00000001087c7547 */ /* 0x000fea000b800000 */
.L_x_1:
[----:B------:R-:W2:Y:S04]  /*09e0*/  LDG.E R8, desc[UR6][R4.64+-0x8] ;  /* 0xfffff80604087981 */ /* 0x000ea8000c1e1900 */
[----:B------:R-:W2:Y:S02]  /*09f0*/  LDG.E R9, desc[UR6][R2.64+-0x8] ;  /* 0xfffff80602097981 */ /* 0x000ea4000c1e1900 */
[----:B--2---:R-:W-:-:S05]  /*0a00*/  IMAD.IADD R9, R8, 0x1, R9 ;  /* 0x0000000108097824 */ /* 0x004fca00078e0209 */
[----:B------:R-:W-:Y:S04]  /*0a10*/  STG.E desc[UR6][R6.64+-0x8], R9 ;  /* 0xfffff80906007986 */ /* 0x000fe8000c101906 */
[----:B------:R-:W2:Y:S04]  /*0a20*/  LDG.E R8, desc[UR6][R4.64+-0x4] ;  /* 0xfffffc0604087981 */ /* 0x000ea8000c1e1900 */
[----:B------:R-:W2:Y:S02]  /*0a30*/  LDG.E R11, desc[UR6][R2.64+-0x4] ;  /* 0xfffffc06020b7981 */ /* 0x000ea4000c1e1900 */
[----:B--2---:R-:W-:-:S05]  /*0a40*/  IADD3 R11, PT, PT, R8, R11, RZ ;  /* 0x0000000b080b7210 */ /* 0x004fca0007ffe0ff */
[----:B------:R0:W-:Y:S04]  /*0a50*/  STG.E desc[UR6][R6.64+-0x4], R11 ;  /* 0xfffffc0b06007986 */ /* 0x0001e8000c101906 */
[----:B------:R-:W2:Y:S04]  /*0a60*/  LDG.E R8, desc[UR6][R4.64] ;  /* 0x0000000604087981 */ /* 0x000ea8000c1e1900 */
[----:B------:R-:W2:Y:S02]  /*0a70*/  LDG.E R13, desc[UR6][R2.64] ;  /* 0x00000006020d7981 */ /* 0x000ea4000c1e1900 */
[----:B--2---:R-:W-:-:S05]  /*0a80*/  IMAD.IADD R13, R8, 0x1, R13 ;  /* 0x00000001080d7824 */ /* 0x004fca00078e020d */
[----:B------:R-:W-:Y:S04]  /*0a90*/  STG.E desc[UR6][R6.64], R13 ;  /* 0x0000000d06007986 */ /* 0x000fe8000c101906 */
[----:B------:R1:W2:Y:S04]  /*0aa0*/  LDG.E R8, desc[UR6][R4.64+0x4] ;  /* 0x0000040604087981 */ /* 0x0002a8000c1e1900 */
[----:B------:R3:W2:Y:S01]  /*0ab0*/  LDG.E R15, desc[UR6][R2.64+0x4] ;  /* 0x00000406020f7981 */ /* 0x0006a2000c1e1900 */
[----:B------:R-:W-:Y:S01]  /*0ac0*/  UIADD3 UR5, UPT, UPT, UR5, 0x4, URZ ;  /* 0x0000000405057890 */ /* 0x000fe2000fffe0ff */
[----:B------:R-:W-:-:S02]  /*0ad0*/  IADD3 R10, P1, PT, R2, 0x10, RZ ;  /* 0x00000010020a7810 */ /* 0x000fc40007f3e0ff */
[----:B------:R-:W-:Y:S01]  /*0ae0*/  IADD3 R12, P0, PT, R4, 0x10, RZ ;  /* 0x00000010040c7810 */ /* 0x000fe20007f1e0ff */
[----:B------:R-:W-:Y:S01]  /*0af0*/  UISETP.NE.AND UP0, UPT, UR5, URZ, UPT ;  /* 0x000000ff0500728c */ /* 0x000fe2000bf05270 */
[----:B0-----:R-:W-:Y:S02]  /*0b00*/  IADD3.X R11, PT, PT, RZ, R3, RZ, P1, !PT ;  /* 0x00000003ff0b7210 */ /* 0x001fe40000ffe4ff */
[----:B------:R-:W-:Y:S01]  /*0b10*/  IADD3 R0, PT, PT, R0, 0x4, RZ ;  /* 0x0000000400007810 */ /* 0x000fe20007ffe0ff */
[----:B-1----:R-:W-:Y:S01]  /*0b20*/  IMAD.X R5, RZ, RZ, R5, P0 ;  /* 0x000000ffff057224 */ /* 0x002fe200000e0605 */
[----:B---3--:R-:W-:Y:S01]  /*0b30*/  MOV R2, R10 ;  /* 0x0000000a00027202 */ /* 0x008fe20000000f00 */
[----:B------:R-:W-:Y:S02]  /*0b40*/  IMAD.MOV.U32 R4, RZ, RZ, R12 ;  /* 0x000000ffff047224 */ /* 0x000fe400078e000c */
[----:B------:R-:W-:Y:S01]  /*0b50*/  IMAD.MOV.U32 R3, RZ, RZ, R11 ;  /* 0x000000ffff037224 */ /* 0x000fe200078e000b */
[----:B--2---:R-:W-:-:S02]  /*0b60*/  IADD3 R15, PT, PT, R8, R15, RZ ;  /* 0x0000000f080f7210 */ /* 0x004fc40007ffe0ff */
[----:B------:R-:W-:-:S03]  /*0b70*/  IADD3 R8, P2, PT, R6, 0x10, RZ ;  /* 0x0000001006087810 */ /* 0x000fc60007f5e0ff */
[----:B------:R0:W-:Y:S02]  /*0b80*/  STG.E desc[UR6][R6.64+0x4], R15 ;  /* 0x0000040f06007986 */ /* 0x0001e4000c101906 */
[----:B------:R-:W-:Y:S01]  /*0b90*/  IMAD.X R9, RZ, RZ, R7, P2 ;  /* 0x000000ffff097224 */ /* 0x000fe200010e0607 */
[----:B0-----:R-:W-:-:S03]  /*0ba0*/  MOV R6, R8 ;  /* 0x0000000800067202 */ /* 0x001fc60000000f00 */
[----:B------:R-:W-:Y:S01]  /*0bb0*/  IMAD.MOV.U32 R7, RZ, RZ, R9 ;  /* 0x000000ffff077224 */ /* 0x000fe200078e0009 */
[----:B------:R-:W-:Y:S06]  /*0bc0*/  BRA.U UP0, `(.L_x_1) ;  /* 0xfffffffd00847547 */ /* 0x000fec000b83ffff */
.L_x_0:
[----:B------:R-:W-:-:S13]  /*0bd0*/  ISETP.NE.AND P0, PT, RZ, UR4, PT ;  /* 0x00000004ff007c0c */ /* 0x000fda000bf05270 */
[----:B------:R-:W-:Y:S05]  /*0be0*/  @!P0 EXIT ;  /* 0x000000000000894d */ /* 0x000fea0003800000 */
[----:B------:R-:W0:Y:S01]  /*0bf0*/  LDC.64 R2, c[0x0][0x390] ;  /* 0x0000e400ff027b82 */ /* 0x000e220000000a00 */
[----:B------:R-:W-:-:S07]  /*0c00*/  UIADD3 UR4, UPT, UPT, -UR4, URZ, URZ ;  /* 0x000000ff04047290 */ /* 0x000fce000fffe1ff */
[----:B------:R-:W1:Y:S08]  /*0c10*/  LDC.64 R4, c[0x0][0x388] ;  /* 0x0000e200ff047b82 */ /* 0x000e700000000a00 */
[----:B------:R-:W2:Y:S01]  /*0c20*/  LDC.64 R6, c[0x0][0x380] ;  /* 0x0000e000ff067b82 */ /* 0x000ea20000000a00 */
[----:B0-----:R-:W-:-:S04]  /*0c30*/  IMAD.WIDE.U32 R2, R0, 0x4, R2 ;  /* 0x0000000400027825 */ /* 0x001fc800078e0002 */
[----:B------:R-:W-:Y:S01]  /*0c40*/  IMAD.MOV.U32 R13, RZ, RZ, R3 ;  /* 0x000000ffff0d7224 */ /* 0x000fe200078e0003 */
[----:B------:R-:W-:Y:S01]  /*0c50*/  MOV R8, R2 ;  /* 0x0000000200087202 */ /* 0x000fe20000000f00 */
[----:B-1----:R-:W-:-:S05]  /*0c60*/  IMAD.WIDE.U32 R4, R0, 0x4, R4 ;  /* 0x0000000400047825 */ /* 0x002fca00078e0004 */
[----:B------:R-:W-:Y:S01]  /*0c70*/  MOV R11, R5 ;  /* 0x00000005000b7202 */ /* 0x000fe20000000f00 */
[----:B--2---:R-:W-:-:S04]  /*0c80*/  IMAD.WIDE.U32 R6, R0, 0x4, R6 ;  /* 0x0000000400067825 */ /* 0x004fc800078e0006 */
[----:B------:R-:W-:-:S07]  /*0c90*/  IMAD.MOV.U32 R9, RZ, RZ, R7 ;  /* 0x000000ffff097224 */ /* 0x000fce00078e0007 */
.L_x_5:
[----:B------:R-:W-:Y:S01]  /*0ca0*/  MOV R5, R11 ;  /* 0x0000000b00057202 */ /* 0x000fe20000000f00 */
[----:B0-----:R-:W-:Y:S01]  /*0cb0*/  IMAD.MOV.U32 R3, RZ, RZ, R9 ;  /* 0x000000ffff037224 */ /* 0x001fe200078e0009 */
[----:B------:R-:W-:-:S04]  /*0cc0*/  MOV R2, R6 ;  /* 0x0000000600027202 */ /* 0x000fc80000000f00 */
[----:B------:R-:W2:Y:S04]  /*0cd0*/  LDG.E R5, desc[UR6][R4.64] ;  /* 0x0000000604057981 */ /* 0x000ea8000c1e1900 */
[----:B------:R0:W2:Y:S02]  /*0ce0*/  LDG.E R0, desc[UR6][R2.64] ;  /* 0x0000000602007981 */ /* 0x0000a4000c1e1900 */
[----:B0-----:R-:W-:Y:S01]  /*0cf0*/  MOV R2, R8 ;  /* 0x0000000800027202 */ /* 0x001fe20000000f00 */
[----:B------:R-:W-:Y:S01]  /*0d00*/  IMAD.MOV.U32 R3, RZ, RZ, R13 ;  /* 0x000000ffff037224 */ /* 0x000fe200078e000d */
[----:B------:R-:W-:-:S04]  /*0d10*/  UIADD3 UR4, UPT, UPT, UR4, 0x1, URZ ;  /* 0x0000000104047890 */ /* 0x000fc8000fffe0ff */
[----:B------:R-:W-:Y:S01]  /*0d20*/  UISETP.NE.AND UP0, UPT, UR4, URZ, UPT ;  /* 0x000000ff0400728c */ /* 0x000fe2000bf05270 */
[----:B------:R-:W-:Y:S02]  /*0d30*/  IADD3 R4, P1, PT, R4, 0x4, RZ ;  /* 0x0000000404047810 */ /* 0x000fe40007f3e0ff */
[----:B------:R-:W-:Y:S02]  /*0d40*/  IADD3 R8, P0, PT, R8, 0x4, RZ ;  /* 0x0000000408087810 */ /* 0x000fe40007f1e0ff */
[----:B------:R-:W-:Y:S01]  /*0d50*/  IADD3 R6, P2, PT, R6, 0x4, RZ ;  /* 0x0000000406067810 */ /* 0x000fe20007f5e0ff */
[----:B------:R-:W-:Y:S01]  /*0d60*/  IMAD.X R11, RZ, RZ, R11, P1 ;  /* 0x000000ffff0b7224 */ /* 0x000fe200008e060b */
[----:B------:R-:W-:Y:S02]  /*0d70*/  IADD3.X R13, PT, PT, RZ, R13, RZ, P0, !PT ;  /* 0x0000000dff0d7210 */ /* 0x000fe400007fe4ff */
[----:B------:R-:W-:Y:S01]  /*0d80*/  IADD3.X R9, PT, PT, RZ, R9, RZ, P2, !PT ;  /* 0x00000009ff097210 */ /* 0x000fe200017fe4ff */
[----:B--2---:R-:W-:-:S05]  /*0d90*/  IMAD.IADD R7, R0, 0x1, R5 ;  /* 0x0000000100077824 */ /* 0x004fca00078e0205 */
[----:B------:R0:W-:Y:S01]  /*0da0*/  STG.E desc[UR6][R2.64], R7 ;  /* 0x0000000702007986 */ /* 0x0001e2000c101906 */
[----:B------:R-:W-:Y:S05]  /*0db0*/  BRA.U UP0, `(.L_x_5) ;  /* 0xfffffffd00b87547 */ /* 0x000fea000b83ffff */
[----:B------:R-:W-:Y:S05]  /*0dc0*/  EXIT ;  /* 0x000000000000794d */ /* 0x000fea0003800000 */
.L_x_6:
[----:B------:R-:W-:-:S00]  /*0dd0*/  BRA `(.L_x_6) ;  /* 0xfffffffc00fc7947 */ /* 0x000fc0000383ffff */
[----:B------:R-:W-:-:S00]  /*0de0*/  NOP ;  /* 0x0000000000007918 */ /* 0x000fc00000000000 */
        /* <DEDUP_REMOVED lines=9> */
.L_x_15:


//--------------------- .text._Z6addColPiS_S_     --------------------------
	.section	.text._Z6addColPiS_S_,"ax",@progbits
	.align	128
        .global         _Z6addColPiS_S_
        .type           _Z6addColPiS_S_,@function
        .size           _Z6addColPiS_S_,(.L_x_16 - _Z6addColPiS_S_)
        .other          _Z6addColPiS_S_,@"STO_CUDA_ENTRY STV_DEFAULT"
_Z6addColPiS_S_:
.text._Z6addColPiS_S_:
[----:B------:R-:W-:Y:S08]  /*0000*/  LDC R1, c[0x0][0x37c] ;  /* 0x0000df00ff017b82 */ /* 0x000ff00000000800 */
[----:B------:R-:W0:Y:S01]  /*0010*/  LDC R0, c[0x0][0x360] ;  /* 0x0000d800ff007b82 */ /* 0x000e220000000800 */
[----:B------:R-:W1:Y:S01]  /*0020*/  S2R R5, SR_TID.X ;  /* 0x0000000000057919 */ /* 0x000e620000002100 */
[----:B------:R-:W2:Y:S01]  /*0030*/  LDCU.64 UR4, c[0x0][0x358] ;  /* 0x00006b00ff0477ac */ /* 0x000ea20008000a00 */
[----:B0-----:R-:W-:-:S13]  /*0040*/  ISETP.GE.U32.AND P0, PT, R0, 0x4, PT ;  /* 0x000000040000780c */ /* 0x001fda0003f06070 */
[----:B-12---:R-:W-:Y:S05]  /*0050*/  @!P0 BRA `(.L_x_7) ;  /* 0x0000001000dc8947 */ /* 0x006fea0003800000 */
[----:B------:R-:W0:Y:S01]  /*0060*/  LDC.64 R12, c[0x0][0x390] ;  /* 0x0000e400ff0c7b82 */ /* 0x000e220000000a00 */
[----:B------:R-:W-:Y:S01]  /*0070*/  LOP3.LUT R4, R0, 0xfffffffc, RZ, 0xc0, !PT ;  /* 0xfffffffc00047812 */ /* 0x000fe200078ec0ff */
[----:B------:R-:W1:Y:S01]  /*0080*/  LDCU.64 UR16, c[0x0][0x390] ;  /* 0x00007200ff1077ac */ /* 0x000e620008000a00 */
[----:B------:R-:W-:Y:S01]  /*0090*/  IMAD.WIDE.U32 R2, R5, 0x4, RZ ;  /* 0x0000000405027825 */ /* 0x000fe200078e00ff */
[----:B------:R-:W2:Y:S03]  /*00a0*/  LDCU.128 UR12, c[0x0][0x380] ;  /* 0x00007000ff0c77ac */ /* 0x000ea60008000c00 */
[----:B------:R-:W-:Y:S01]  /*00b0*/  IMAD.MOV R4, RZ, RZ, -R4 ;  /* 0x000000ffff047224 */ /* 0x000fe200078e0a04 */
[----:B------:R-:W3:Y:S04]  /*00c0*/  LDC.64 R16, c[0x0][0x388] ;  /* 0x0000e200ff107b82 */ /* 0x000ee80000000a00 */
[----:B------:R-:W-:-:S04]  /*00d0*/  ISETP.GE.AND P0, PT, R4, RZ, PT ;  /* 0x000000ff0400720c */ /* 0x000fc80003f06270 */
[----:B------:R-:W4:Y:S01]  /*00e0*/  LDC.64 R6, c[0x0][0x380] ;  /* 0x0000e000ff067b82 */ /* 0x000f220000000a00 */
[----:B0-----:R-:W-:-:S04]  /*00f0*/  IMAD.WIDE.U32 R10, R0, 0x4, R12 ;  /* 0x00000004000a7825 */ /* 0x001fc800078e000c */
[----:B------:R-:W-:-:S04]  /*0100*/  IMAD.WIDE.U32 R12, R0, 0x8, R12 ;  /* 0x00000008000c7825 */ /* 0x000fc800078e000c */
[----:B---3--:R-:W-:-:S04]  /*0110*/  IMAD.WIDE.U32 R14, R0, 0x4, R16 ;  /* 0x00000004000e7825 */ /* 0x008fc800078e0010 */
[----:B------:R-:W-:-:S04]  /*0120*/  IMAD.WIDE.U32 R16, R0, 0x8, R16 ;  /* 0x0000000800107825 */ /* 0x000fc800078e0010 */
[----:B----4-:R-:W-:-:S04]  /*0130*/  IMAD.WIDE.U32 R8, R0, 0x8, R6 ;  /* 0x0000000800087825 */ /* 0x010fc800078e0006 */
[----:B------:R-:W-:Y:S01]  /*0140*/  IMAD.WIDE.U32 R6, R0, 0xc, R6 ;  /* 0x0000000c00067825 */ /* 0x000fe200078e0006 */
[----:B-12---:R-:W-:Y:S06]  /*0150*/  @P0 BRA `(.L_x_8) ;  /* 0x0000000c00f40947 */ /* 0x006fec0003800000 */
[----:B------:R-:W-:Y:S01]  /*0160*/  IMAD.MOV R18, RZ, RZ, -R4 ;  /* 0x000000ffff127224 */ /* 0x000fe200078e0a04 */
[----:B------:R-:W-:-:S04]  /*0170*/  PLOP3.LUT P0, PT, PT, PT, PT, 0x80, 0x8 ;  /* 0x000000000008781c */ /* 0x000fc80003f0f070 */
[----:B------:R-:W-:-:S13]  /*0180*/  ISETP.GT.AND P1, PT, R18, 0xc, PT ;  /* 0x0000000c1200780c */ /* 0x000fda0003f24270 */
[----:B------:R-:W-:Y:S05]  /*0190*/  @!P1 BRA `(.L_x_9) ;  /* 0x0000000800889947 */ /* 0x000fea0003800000 */
[----:B------:R-:W-:Y:S01]  /*01a0*/  PLOP3.LUT P0, PT, PT, PT, PT, 0x8, 0x80 ;  /* 0x000000000080781c */ /* 0x000fe20003f0e170 */
[----:B------:R-:W0:Y:S01]  /*01b0*/  LDCU.64 UR6, c[0x0][0x390] ;  /* 0x00007200ff0677ac */ /* 0x000e220008000a00 */
[----:B------:R-:W1:Y:S11]  /*01c0*/  LDCU.128 UR8, c[0x0][0x380] ;  /* 0x00007000ff0877ac */ /* 0x000e760008000c00 */
.L_x_10:
[C---:B-12---:R-:W-:Y:S02]  /*01d0*/  IADD3 R26, P1, PT, R2.reuse, UR8, RZ ;  /* 0x00000008021a7c10 */ /* 0x046fe4000ff3e0ff */
[----:B------:R-:W-:Y:S02]  /*01e0*/  IADD3 R24, P2, PT, R2, UR10, RZ ;  /* 0x0000000a02187c10 */ /* 0x000fe4000ff5e0ff */
[C---:B------:R-:W-:Y:S02]  /*01f0*/  IADD3.X R27, PT, PT, R3.reuse, UR9, RZ, P1, !PT ;  /* 0x00000009031b7c10 */ /* 0x040fe40008ffe4ff */
[----:B------:R-:W-:-:S03]  /*0200*/  IADD3.X R25, PT, PT, R3, UR11, RZ, P2, !PT ;  /* 0x0000000b03197c10 */ /* 0x000fc600097fe4ff */
[----:B------:R-:W2:Y:S04]  /*0210*/  LDG.E R20, desc[UR4][R26.64] ;  /* 0x000000041a147981 */ /* 0x000ea8000c1e1900 */
[----:B------:R-:W2:Y:S01]  /*0220*/  LDG.E R21, desc[UR4][R24.64] ;  /* 0x0000000418157981 */ /* 0x000ea2000c1e1900 */
[----:B0-----:R-:W-:Y:S01]  /*0230*/  IADD3 R18, P1, PT, R2, UR6, RZ ;  /* 0x0000000602127c10 */ /* 0x001fe2000ff3e0ff */
[----:B------:R-:W-:-:S03]  /*0240*/  IMAD.WIDE.U32 R22, R0, 0x4, R26 ;  /* 0x0000000400167825 */ /* 0x000fc600078e001a */
[----:B------:R-:W-:Y:S01]  /*0250*/  IADD3.X R19, PT, PT, R3, UR7, RZ, P1, !PT ;  /* 0x0000000703137c10 */ /* 0x000fe20008ffe4ff */
[----:B--2---:R-:W-:Y:S01]  /*0260*/  IMAD.IADD R21, R20, 0x1, R21 ;  /* 0x0000000114157824 */ /* 0x004fe200078e0215 */
[----:B------:R-:W-:-:S04]  /*0270*/  IADD3 R20, P1, PT, R14, R2, RZ ;  /* 0x000000020e147210 */ /* 0x000fc80007f3e0ff */
[----:B------:R0:W-:Y:S04]  /*0280*/  STG.E desc[UR4][R18.64], R21 ;  /* 0x0000001512007986 */ /* 0x0001e8000c101904 */
[----:B------:R-:W2:Y:S01]  /*0290*/  LDG.E R22, desc[UR4][R22.64] ;  /* 0x0000000416167981 */ /* 0x000ea2000c1e1900 */
[----:B0-----:R-:W-:-:S05]  /*02a0*/  IMAD.X R21, R15, 0x1, R3, P1 ;  /* 0x000000010f157824 */ /* 0x001fca00008e0603 */
[----:B------:R-:W2:Y:S01]  /*02b0*/  LDG.E R29, desc[UR4][R20.64] ;  /* 0x00000004141d7981 */ /* 0x000ea2000c1e1900 */
[----:B------:R-:W-:-:S05]  /*02c0*/  IADD3 R26, P1, PT, R10, R2, RZ ;  /* 0x000000020a1a7210 */ /* 0x000fca0007f3e0ff */
[----:B------:R-:W-:Y:S01]  /*02d0*/  IMAD.X R27, R11, 0x1, R3, P1 ;  /* 0x000000010b1b7824 */ /* 0x000fe200008e0603 */
[----:B------:R-:W-:Y:S01]  /*02e0*/  IADD3 R28, P1, PT, R8, R2, RZ ;  /* 0x00000002081c7210 */ /* 0x000fe20007f3e0ff */
[----:B--2---:R-:W-:-:S05]  /*02f0*/  IMAD.IADD R23, R22, 0x1, R29 ;  /* 0x0000000116177824 */ /* 0x004fca00078e021d */
[----:B------:R0:W-:Y:S01]  /*0300*/  STG.E desc[UR4][R26.64], R23 ;  /* 0x000000171a007986 */ /* 0x0001e2000c101904 */
[----:B------:R-:W-:-:S05]  /*0310*/  IMAD.X R29, R9, 0x1, R3, P1 ;  /* 0x00000001091d7824 */ /* 0x000fca00008e0603 */
[----:B------:R-:W2:Y:S01]  /*0320*/  LDG.E R28, desc[UR4][R28.64] ;  /* 0x000000041c1c7981 */ /* 0x000ea2000c1e1900 */
[----:B0-----:R-:W-:-:S04]  /*0330*/  IADD3 R26, P2, PT, R16, R2, RZ ;  /* 0x00000002101a7210 */ /* 0x001fc80007f5e0ff */
[----:B------:R-:W-:-:S05]  /*0340*/  IADD3.X R27, PT, PT, R17, R3, RZ, P2, !PT ;  /* 0x00000003111b7210 */ /* 0x000fca00017fe4ff */
[----:B------:R-:W2:Y:S01]  /*0350*/  LDG.E R22, desc[UR4][R26.64] ;  /* 0x000000041a167981 */ /* 0x000ea2000c1e1900 */
[----:B------:R-:W-:-:S05]  /*0360*/  IADD3 R20, P1, PT, R12, R2, RZ ;  /* 0x000000020c147210 */ /* 0x000fca0007f3e0ff */
[----:B------:R-:W-:Y:S02]  /*0370*/  IMAD.X R21, R13, 0x1, R3, P1 ;  /* 0x000000010d157824 */ /* 0x000fe400008e0603 */
[----:B------:R-:W-:-:S04]  /*0380*/  IMAD.WIDE.U32 R24, R0, 0xc, R24 ;  /* 0x0000000c00187825 */ /* 0x000fc800078e0018 */
[----:B--2---:R-:W-:Y:S01]  /*0390*/  IMAD.IADD R23, R28, 0x1, R22 ;  /* 0x000000011c177824 */ /* 0x004fe200078e0216 */
[----:B------:R-:W-:-:S04]  /*03a0*/  IADD3 R22, P1, PT, R6, R2, RZ ;  /* 0x0000000206167210 */ /* 0x000fc80007f3e0ff */
[----:B------:R0:W-:Y:S04]  /*03b0*/  STG.E desc[UR4][R20.64], R23 ;  /* 0x0000001714007986 */ /* 0x0001e8000c101904 */
[----:B------:R1:W2:Y:S01]  /*03c0*/  LDG.E R27, desc[UR4][R24.64] ;  /* 0x00000004181b7981 */ /* 0x0002a2000c1e1900 */
[----:B0-----:R-:W-:-:S05]  /*03d0*/  IMAD.X R23, R7, 0x1, R3, P1 ;  /* 0x0000000107177824 */ /* 0x001fca00008e0603 */
[----:B------:R-:W2:Y:S01]  /*03e0*/  LDG.E R22, desc[UR4][R22.64] ;  /* 0x0000000416167981 */ /* 0x000ea2000c1e1900 */
[----:B-1----:R-:W-:-:S03]  /*03f0*/  IMAD.WIDE.U32 R24, R0, 0x10, R2 ;  /* 0x0000001000187825 */ /* 0x002fc600078e0002 */
[C---:B------:R-:W-:Y:S02]  /*0400*/  IADD3 R28, P1, PT, R24.reuse, UR8, RZ ;  /* 0x00000008181c7c10 */ /* 0x040fe4000ff3e0ff */
[----:B------:R-:W-:Y:S01]  /*0410*/  IADD3 R26, P2, PT, R24, UR10, RZ ;  /* 0x0000000a181a7c10 */ /* 0x000fe2000ff5e0ff */
[----:B------:R-:W-:Y:S01]  /*0420*/  IMAD.WIDE.U32 R20, R0, 0xc, R18 ;  /* 0x0000000c00147825 */ /* 0x000fe200078e0012 */
[----:B------:R-:W-:-:S03]  /*0430*/  IADD3.X R29, PT, PT, R25, UR9, RZ, P1, !PT ;  /* 0x00000009191d7c10 */ /* 0x000fc60008ffe4ff */
[----:B--2---:R-:W-:Y:S01]  /*0440*/  IMAD.IADD R22, R22, 0x1, R27 ;  /* 0x0000000116167824 */ /* 0x004fe200078e021b */
[----:B------:R-:W-:-:S04]  /*0450*/  IADD3.X R27, PT, PT, R25, UR11, RZ, P2, !PT ;  /* 0x0000000b191b7c10 */ /* 0x000fc800097fe4ff */
[----:B------:R-:W-:Y:S04]  /*0460*/  STG.E desc[UR4][R20.64], R22 ;  /* 0x0000001614007986 */ /* 0x000fe8000c101904 */
[----:B------:R-:W2:Y:S04]  /*0470*/  LDG.E R18, desc[UR4][R28.64] ;  /* 0x000000041c127981 */ /* 0x000ea8000c1e1900 */
[----:B------:R-:W2:Y:S01]  /*0480*/  LDG.E R19, desc[UR4][R26.64] ;  /* 0x000000041a137981 */ /* 0x000ea2000c1e1900 */
[----:B------:R-:W-:-:S04]  /*0490*/  IADD3 R2, P1, PT, R24, UR6, RZ ;  /* 0x0000000618027c10 */ /* 0x000fc8000ff3e0ff */
[----:B------:R-:W-:Y:S01]  /*04a0*/  IADD3.X R3, PT, PT, R25, UR7, RZ, P1, !PT ;  /* 0x0000000719037c10 */ /* 0x000fe20008ffe4ff */
[----:B--2---:R-:W-:Y:S01]  /*04b0*/  IMAD.IADD R23, R18, 0x1, R19 ;  /* 0x0000000112177824 */ /* 0x004fe200078e0213 */
[----:B------:R-:W-:-:S04]  /*04c0*/  IADD3 R18, P1, PT, R14, R24, RZ ;  /* 0x000000180e127210 */ /* 0x000fc80007f3e0ff */
[----:B------:R0:W-:Y:S01]  /*04d0*/  STG.E desc[UR4][R2.64], R23 ;  /* 0x0000001702007986 */ /* 0x0001e2000c101904 */
[----:B------:R-:W-:-:S06]  /*04e0*/  IMAD.X R19, R15, 0x1, R25, P1 ;  /* 0x000000010f137824 */ /* 0x000fcc00008e0619 */
[----:B------:R1:W2:Y:S01]  /*04f0*/  LDG.E R19, desc[UR4][R18.64] ;  /* 0x0000000412137981 */ /* 0x0002a2000c1e1900 */
[----:B0-----:R-:W-:-:S05]  /*0500*/  IMAD.WIDE.U32 R22, R0, 0x4, R28 ;  /* 0x0000000400167825 */ /* 0x001fca00078e001c */
[----:B------:R-:W2:Y:S01]  /*0510*/  LDG.E R28, desc[UR4][R22.64] ;  /* 0x00000004161c7981 */ /* 0x000ea2000c1e1900 */
[----:B------:R-:W-:-:S04]  /*0520*/  IADD3 R20, P1, PT, R10, R24, RZ ;  /* 0x000000180a147210 */ /* 0x000fc80007f3e0ff */
[----:B------:R-:W-:Y:S02]  /*0530*/  IADD3.X R21, PT, PT, R11, R25, RZ, P1, !PT ;  /* 0x000000190b157210 */ /* 0x000fe40000ffe4ff */
[-C--:B-1----:R-:W-:Y:S01]  /*0540*/  IADD3 R18, P1, PT, R8, R24.reuse, RZ ;  /* 0x0000001808127210 */ /* 0x082fe20007f3e0ff */
[----:B--2---:R-:W-:Y:S01]  /*0550*/  IMAD.IADD R22, R28, 0x1, R19 ;  /* 0x000000011c167824 */ /* 0x004fe200078e0213 */
[----:B------:R-:W-:-:S03]  /*0560*/  IADD3 R28, P2, PT, R16, R24, RZ ;  /* 0x00000018101c7210 */ /* 0x000fc60007f5e0ff */
[--C-:B------:R-:W-:Y:S02]  /*0570*/  IMAD.X R19, R9, 0x1, R25.reuse, P1 ;  /* 0x0000000109137824 */ /* 0x100fe400008e0619 */
[----:B------:R-:W-:Y:S01]  /*0580*/  IMAD.X R29, R17, 0x1, R25, P2 ;  /* 0x00000001111d7824 */ /* 0x000fe200010e0619 */
[----:B------:R0:W-:Y:S04]  /*0590*/  STG.E desc[UR4][R20.64], R22 ;  /* 0x0000001614007986 */ /* 0x0001e8000c101904 */
[----:B------:R-:W2:Y:S04]  /*05a0*/  LDG.E R18, desc[UR4][R18.64] ;  /* 0x0000000412127981 */ /* 0x000ea8000c1e1900 */
[----:B------:R1:W2:Y:S02]  /*05b0*/  LDG.E R29, desc[UR4][R28.64] ;  /* 0x000000041c1d7981 */ /* 0x0002a4000c1e1900 */
[----:B-1----:R-:W-:Y:S01]  /*05c0*/  IADD3 R28, P1, PT, R12, R24, RZ ;  /* 0x000000180c1c7210 */ /* 0x002fe20007f3e0ff */
[----:B------:R-:W-:-:S04]  /*05d0*/  IMAD.WIDE.U32 R26, R0, 0xc, R26 ;  /* 0x0000000c001a7825 */ /* 0x000fc800078e001a */
[----:B--2---:R-:W-:Y:S02]  /*05e0*/  IMAD.IADD R23, R18, 0x1, R29 ;  /* 0x0000000112177824 */ /* 0x004fe400078e021d */
[----:B------:R-:W-:Y:S01]  /*05f0*/  IMAD.X R29, R13, 0x1, R25, P1 ;  /* 0x000000010d1d7824 */ /* 0x000fe200008e0619 */
[----:B0-----:R-:W-:-:S04]  /*0600*/  IADD3 R22, P1, PT, R6, R24, RZ ;  /* 0x0000001806167210 */ /* 0x001fc80007f3e0ff */
[----:B------:R0:W-:Y:S04]  /*0610*/  STG.E desc[UR4][R28.64], R23 ;  /* 0x000000171c007986 */ /* 0x0001e8000c101904 */
[----:B------:R-:W2:Y:S01]  /*0620*/  LDG.E R27, desc[UR4][R26.64] ;  /* 0x000000041a1b7981 */ /* 0x000ea2000c1e1900 */
[----:B0-----:R-:W-:-:S05]  /*0630*/  IMAD.X R23, R7, 0x1, R25, P1 ;  /* 0x0000000107177824 */ /* 0x001fca00008e0619 */
[----:B------:R-:W2:Y:S01]  /*0640*/  LDG.E R22, desc[UR4][R22.64] ;  /* 0x0000000416167981 */ /* 0x000ea2000c1e1900 */
[----:B------:R-:W-:-:S03]  /*0650*/  IMAD.WIDE.U32 R24, R0, 0x10, R24 ;  /* 0x0000001000187825 */ /* 0x000fc600078e0018 */
[C---:B------:R-:W-:Y:S02]  /*0660*/  IADD3 R20, P1, PT, R24.reuse, UR8, RZ ;  /* 0x0000000818147c10 */ /* 0x040fe4000ff3e0ff */
[----:B------:R-:W-:Y:S01]  /*0670*/  IADD3 R18, P2, PT, R24, UR10, RZ ;  /* 0x0000000a18127c10 */ /* 0x000fe2000ff5e0ff */
[----:B------:R-:W-:Y:S01]  /*0680*/  IMAD.WIDE.U32 R28, R0, 0xc, R2 ;  /* 0x0000000c001c7825 */ /* 0x000fe200078e0002 */
[C---:B------:R-:W-:Y:S02]  /*0690*/  IADD3.X R21, PT, PT, R25.reuse, UR9, RZ, P1, !PT ;  /* 0x0000000919157c10 */ /* 0x040fe40008ffe4ff */
[----:B------:R-:W-:Y:S01]  /*06a0*/  IADD3.X R19, PT, PT, R25, UR11, RZ, P2, !PT ;  /* 0x0000000b19137c10 */ /* 0x000fe200097fe4ff */
[----:B--2---:R-:W-:-:S05]  /*06b0*/  IMAD.IADD R27, R22, 0x1, R27 ;  /* 0x00000001161b7824 */ /* 0x004fca00078e021b */
[----:B------:R0:W-:Y:S04]  /*06c0*/  STG.E desc[UR4][R28.64], R27 ;  /* 0x0000001b1c007986 */ /* 0x0001e8000c101904 */
[----:B------:R-:W2:Y:S04]  /*06d0*/  LDG.E R22, desc[UR4][R20.64] ;  /* 0x0000000414167981 */ /* 0x000ea8000c1e1900 */
[----:B------:R-:W2:Y:S01]  /*06e0*/  LDG.E R26, desc[UR4][R18.64] ;  /* 0x00000004121a7981 */ /* 0x000ea2000c1e1900 */
[----:B------:R-:W-:-:S04]  /*06f0*/  IADD3 R2, P1, PT, R24, UR6, RZ ;  /* 0x0000000618027c10 */ /* 0x000fc8000ff3e0ff */
[----:B------:R-:W-:Y:S01]  /*0700*/  IADD3.X R3, PT, PT, R25, UR7, RZ, P1, !PT ;  /* 0x0000000719037c10 */ /* 0x000fe20008ffe4ff */
[----:B0-----:R-:W-:-:S04]  /*0710*/  IMAD.WIDE.U32 R28, R0, 0x4, R20 ;  /* 0x00000004001c7825 */ /* 0x001fc800078e0014 */
[----:B--2---:R-:W-:Y:S01]  /*0720*/  IMAD.IADD R23, R22, 0x1, R26 ;  /* 0x0000000116177824 */ /* 0x004fe200078e021a */
[----:B------:R-:W-:-:S04]  /*0730*/  IADD3 R22, P1, PT, R14, R24, RZ ;  /* 0x000000180e167210 */ /* 0x000fc80007f3e0ff */
[----:B------:R0:W-:Y:S04]  /*0740*/  STG.E desc[UR4][R2.64], R23 ;  /* 0x0000001702007986 */ /* 0x0001e8000c101904 */
[----:B------:R-:W2:Y:S01]  /*0750*/  LDG.E R26, desc[UR4][R28.64] ;  /* 0x000000041c1a7981 */ /* 0x000ea2000c1e1900 */
[----:B0-----:R-:W-:-:S05]  /*0760*/  IADD3.X R23, PT, PT, R15, R25, RZ, P1, !PT ;  /* 0x000000190f177210 */ /* 0x001fca0000ffe4ff */
[----:B------:R-:W2:Y:S01]  /*0770*/  LDG.E R27, desc[UR4][R22.64] ;  /* 0x00000004161b7981 */ /* 0x000ea2000c1e1900 */
[----:B------:R-:W-:-:S05]  /*0780*/  IADD3 R20, P1, PT, R10, R24, RZ ;  /* 0x000000180a147210 */ /* 0x000fca0007f3e0ff */
[----:B------:R-:W-:Y:S02]  /*0790*/  IMAD.X R21, R11, 0x1, R25, P1 ;  /* 0x000000010b157824 */ /* 0x000fe400008e0619 */
[----:B--2---:R-:W-:Y:S01]  /*07a0*/  IMAD.IADD R27, R26, 0x1, R27 ;  /* 0x000000011a1b7824 */ /* 0x004fe200078e021b */
[----:B------:R-:W-:-:S04]  /*07b0*/  IADD3 R26, P2, PT, R16, R24, RZ ;  /* 0x00000018101a7210 */ /* 0x000fc80007f5e0ff */
[----:B------:R0:W-:Y:S02]  /*07c0*/  STG.E desc[UR4][R20.64], R27 ;  /* 0x0000001b14007986 */ /* 0x0001e4000c101904 */
[----:B0-----:R-:W-:Y:S01]  /*07d0*/  IADD3 R20, P1, PT, R8, R24, RZ ;  /* 0x0000001808147210 */ /* 0x001fe20007f3e0ff */
[----:B------:R-:W-:-:S04]  /*07e0*/  IMAD.X R27, R17, 0x1, R25, P2 ;  /* 0x00000001111b7824 */ /* 0x000fc800010e0619 */
[----:B------:R-:W-:Y:S01]  /*07f0*/  IMAD.X R21, R9, 0x1, R25, P1 ;  /* 0x0000000109157824 */ /* 0x000fe200008e0619 */
[----:B------:R0:W2:Y:S04]  /*0800*/  LDG.E R29, desc[UR4][R26.64] ;  /* 0x000000041a1d7981 */ /* 0x0000a8000c1e1900 */
[----:B------:R-:W2:Y:S01]  /*0810*/  LDG.E R22, desc[UR4][R20.64] ;  /* 0x0000000414167981 */ /* 0x000ea2000c1e1900 */
[----:B------:R-:W-:Y:S01]  /*0820*/  IADD3 R28, P1, PT, R12, R24, RZ ;  /* 0x000000180c1c7210 */ /* 0x000fe20007f3e0ff */
[----:B0-----:R-:W-:-:S04]  /*0830*/  IMAD.WIDE.U32 R26, R0, 0xc, R18 ;  /* 0x0000000c001a7825 */ /* 0x001fc800078e0012 */
[----:B--2---:R-:W-:Y:S02]  /*0840*/  IMAD.IADD R23, R22, 0x1, R29 ;  /* 0x0000000116177824 */ /* 0x004fe400078e021d */
[----:B------:R-:W-:Y:S01]  /*0850*/  IMAD.X R29, R13, 0x1, R25, P1 ;  /* 0x000000010d1d7824 */ /* 0x000fe200008e0619 */
[----:B------:R-:W-:-:S04]  /*0860*/  IADD3 R22, P1, PT, R6, R24, RZ ;  /* 0x0000001806167210 */ /* 0x000fc80007f3e0ff */
        /* <DEDUP_REMOVED lines=9> */
[----:B--2---:R-:W-:Y:S02]  /*0900*/  IADD3 R27, PT, PT, R22, R19, RZ ;  /* 0x00000013161b7210 */ /* 0x004fe40007ffe0ff */
[----:B------:R-:W-:-:S03]  /*0910*/  IADD3.X R19, PT, PT, R25, UR11, RZ, P2, !PT ;  /* 0x0000000b19137c10 */ /* 0x000fc600097fe4ff */
[----:B------:R-:W-:Y:S04]  /*0920*/  STG.E desc[UR4][R28.64], R27 ;  /* 0x0000001b1c007986 */ /* 0x000fe8000c101904 */
[----:B------:R0:W2:Y:S04]  /*0930*/  LDG.E R22, desc[UR4][R20.64] ;  /* 0x0000000414167981 */ /* 0x0000a8000c1e1900 */
        /* <DEDUP_REMOVED lines=8> */
[----:B0-----:R-:W-:-:S05]  /*09c0*/  IMAD.X R23, R15, 0x1, R25, P1 ;  /* 0x000000010f177824 */ /* 0x001fca00008e0619 */
[----:B------:R-:W2:Y:S01]  /*09d0*/  LDG.E R27, desc[UR4][R22.64] ;  /* 0x00000004161b7981 */ /* 0x000ea2000c1e1900 */
[-C--:B------:R-:W-:Y:S02]  /*09e0*/  IADD3 R26, P1, PT, R10, R24.reuse, RZ ;  /* 0x000000180a1a7210 */ /* 0x080fe40007f3e0ff */
[----:B------:R-:W-:-:S05]  /*09f0*/  IADD3 R28, P2, PT, R16, R24, RZ ;  /* 0x00000018101c7210 */ /* 0x000fca0007f5e0ff */
[----:B------:R-:W-:Y:S02]  /*0a00*/  IMAD.X R29, R17, 0x1, R25, P2 ;  /* 0x00000001111d7824 */ /* 0x000fe400010e0619 */
[----:B--2---:R-:W-:Y:S02]  /*0a10*/  IMAD.IADD R21, R20, 0x1, R27 ;  /* 0x0000000114157824 */ /* 0x004fe400078e021b */
[----:B------:R-:W-:-:S05]  /*0a20*/  IMAD.X R27, R11, 0x1, R25, P1 ;  /* 0x000000010b1b7824 */ /* 0x000fca00008e0619 */
[----:B------:R0:W-:Y:S04]  /*0a30*/  STG.E desc[UR4][R26.64], R21 ;  /* 0x000000151a007986 */ /* 0x0001e8000c101904 */
[----:B------:R-:W2:Y:S01]  /*0a40*/  LDG.E R29, desc[UR4][R28.64] ;  /* 0x000000041c1d7981 */ /* 0x000ea2000c1e1900 */
[----:B0-----:R-:W-:-:S05]  /*0a50*/  IADD3 R26, P1, PT, R8, R24, RZ ;  /* 0x00000018081a7210 */ /* 0x001fca0007f3e0ff */
[----:B------:R-:W-:-:S05]  /*0a60*/  IMAD.X R27, R9, 0x1, R25, P1 ;  /* 0x00000001091b7824 */ /* 0x000fca00008e0619 */
[----:B------:R-:W2:Y:S01]  /*0a70*/  LDG.E R20, desc[UR4][R26.64] ;  /* 0x000000041a147981 */ /* 0x000ea2000c1e1900 */
[----:B------:R-:W-:-:S05]  /*0a80*/  IADD3 R22, P1, PT, R12, R24, RZ ;  /* 0x000000180c167210 */ /* 0x000fca0007f3e0ff */
[----:B------:R-:W-:Y:S02]  /*0a90*/  IMAD.X R23, R13, 0x1, R25, P1 ;  /* 0x000000010d177824 */ /* 0x000fe400008e0619 */
[----:B------:R-:W-:Y:S01]  /*0aa0*/  IMAD.WIDE.U32 R18, R0, 0xc, R18 ;  /* 0x0000000c00127825 */ /* 0x000fe200078e0012 */
[----:B--2---:R-:W-:Y:S02]  /*0ab0*/  IADD3 R29, PT, PT, R20, R29, RZ ;  /* 0x0000001d141d7210 */ /* 0x004fe40007ffe0ff */
[----:B------:R-:W-:-:S05]  /*0ac0*/  IADD3 R20, P1, PT, R6, R24, RZ ;  /* 0x0000001806147210 */ /* 0x000fca0007f3e0ff */
[----:B------:R-:W-:Y:S01]  /*0ad0*/  IMAD.X R21, R7, 0x1, R25, P1 ;  /* 0x0000000107157824 */ /* 0x000fe200008e0619 */
[----:B------:R2:W-:Y:S04]  /*0ae0*/  STG.E desc[UR4][R22.64], R29 ;  /* 0x0000001d16007986 */ /* 0x0005e8000c101904 */
[----:B------:R-:W3:Y:S04]  /*0af0*/  LDG.E R19, desc[UR4][R18.64] ;  /* 0x0000000412137981 */ /* 0x000ee8000c1e1900 */
[----:B------:R-:W3:Y:S01]  /*0b00*/  LDG.E R20, desc[UR4][R20.64] ;  /* 0x0000000414147981 */ /* 0x000ee2000c1e1900 */
[----:B------:R-:W-:-:S02]  /*0b10*/  VIADD R4, R4, 0x10 ;  /* 0x0000001004047836 */ /* 0x000fc40000000000 */
[----:B------:R-:W-:-:S03]  /*0b20*/  IMAD R5, R0, 0x4, R5 ;  /* 0x0000000400057824 */ /* 0x000fc600078e0205 */
[----:B------:R-:W-:Y:S01]  /*0b30*/  ISETP.GE.AND P1, PT, R4, -0xc, PT ;  /* 0xfffffff40400780c */ /* 0x000fe20003f26270 */
[C---:B------:R-:W-:Y:S02]  /*0b40*/  IMAD R5, R0.reuse, 0x4, R5 ;  /* 0x0000000400057824 */ /* 0x040fe400078e0205 */
[----:B------:R-:W-:-:S03]  /*0b50*/  IMAD.WIDE.U32 R26, R0, 0xc, R2 ;  /* 0x0000000c001a7825 */ /* 0x000fc600078e0002 */
[C---:B------:R-:W-:Y:S01]  /*0b60*/  LEA R5, R0.reuse, R5, 0x2 ;  /* 0x0000000500057211 */ /* 0x040fe200078e10ff */
[----:B------:R-:W-:-:S04]  /*0b70*/  IMAD.WIDE.U32 R2, R0, 0x10, R24 ;  /* 0x0000001000027825 */ /* 0x000fc800078e0018 */
[----:B------:R-:W-:Y:S02]  /*0b80*/  IMAD R5, R0, 0x4, R5 ;  /* 0x0000000400057824 */ /* 0x000fe400078e0205 */
[----:B---3--:R-:W-:-:S05]  /*0b90*/  IMAD.IADD R28, R20, 0x1, R19 ;  /* 0x00000001141c7824 */ /* 0x008fca00078e0213 */
[----:B------:R2:W-:Y:S01]  /*0ba0*/  STG.E desc[UR4][R26.64], R28 ;  /* 0x0000001c1a007986 */ /* 0x0005e2000c101904 */
[----:B------:R-:W-:Y:S05]  /*0bb0*/  @!P1 BRA `(.L_x_10) ;  /* 0xfffffff400849947 */ /* 0x000fea000383ffff */
.L_x_9:
[----:B------:R-:W-:-:S05]  /*0bc0*/  IMAD.MOV R18, RZ, RZ, -R4 ;  /* 0x000000ffff127224 */ /* 0x000fca00078e0a04 */
[----:B------:R-:W-:-:S13]  /*0bd0*/  ISETP.GT.AND P1, PT, R18, 0x4, PT ;  /* 0x000000041200780c */ /* 0x000fda0003f24270 */
[----:B------:R-:W-:Y:S05]  /*0be0*/  @!P1 BRA `(.L_x_11) ;  /* 0x0000000400489947 */ /* 0x000fea0003800000 */
[----:B------:R-:W2:Y:S01]  /*0bf0*/  LDCU.128 UR8, c[0x0][0x380] ;  /* 0x00007000ff0877ac */ /* 0x000ea20008000c00 */
[----:B------:R-:W0:Y:S01]  /*0c00*/  LDCU.64 UR6, c[0x0][0x390] ;  /* 0x00007200ff0677ac */ /* 0x000e220008000a00 */
[C---:B--2---:R-:W-:Y:S02]  /*0c10*/  IADD3 R26, P0, PT, R2.reuse, UR8, RZ ;  /* 0x00000008021a7c10 */ /* 0x044fe4000ff1e0ff */
        /* <DEDUP_REMOVED lines=14> */
[----:B------:R-:W-:Y:S01]  /*0d00*/  IADD3 R26, P0, PT, R10, R2, RZ ;  /* 0x000000020a1a7210 */ /* 0x000fe20007f1e0ff */
[----:B--2---:R-:W-:-:S04]  /*0d10*/  IMAD.IADD R23, R22, 0x1, R27 ;  /* 0x0000000116177824 */ /* 0x004fc800078e021b */
[----:B------:R-:W-:Y:S01]  /*0d20*/  IMAD.X R27, R11, 0x1, R3, P0 ;  /* 0x000000010b1b7824 */ /* 0x000fe200000e0603 */
[----:B------:R-:W-:-:S04]  /*0d30*/  IADD3 R28, P0, PT, R8, R2, RZ ;  /* 0x00000002081c7210 */ /* 0x000fc80007f1e0ff */
[----:B------:R0:W-:Y:S01]  /*0d40*/  STG.E desc[UR4][R26.64], R23 ;  /* 0x000000171a007986 */ /* 0x0001e2000c101904 */
[----:B------:R-:W-:-:S05]  /*0d50*/  IADD3.X R29, PT, PT, R9, R3, RZ, P0, !PT ;  /* 0x00000003091d7210 */ /* 0x000fca00007fe4ff */
[----:B------:R-:W2:Y:S01]  /*0d60*/  LDG.E R28, desc[UR4][R28.64] ;  /* 0x000000041c1c7981 */ /* 0x000ea2000c1e1900 */
[----:B0-----:R-:W-:-:S05]  /*0d70*/  IADD3 R26, P1, PT, R16, R2, RZ ;  /* 0x00000002101a7210 */ /* 0x001fca0007f3e0ff */
[----:B------:R-:W-:-:S05]  /*0d80*/  IMAD.X R27, R17, 0x1, R3, P1 ;  /* 0x00000001111b7824 */ /* 0x000fca00008e0603 */
[----:B------:R-:W2:Y:S01]  /*0d90*/  LDG.E R22, desc[UR4][R26.64] ;  /* 0x000000041a167981 */ /* 0x000ea2000c1e1900 */
[----:B------:R-:W-:-:S05]  /*0da0*/  IADD3 R20, P0, PT, R12, R2, RZ ;  /* 0x000000020c147210 */ /* 0x000fca0007f1e0ff */
[----:B------:R-:W-:Y:S02]  /*0db0*/  IMAD.X R21, R13, 0x1, R3, P0 ;  /* 0x000000010d157824 */ /* 0x000fe400000e0603 */
[----:B--2---:R-:W-:Y:S01]  /*0dc0*/  IMAD.IADD R29, R28, 0x1, R22 ;  /* 0x000000011c1d7824 */ /* 0x004fe200078e0216 */
[----:B------:R-:W-:-:S04]  /*0dd0*/  IADD3 R22, P0, PT, R6, R2, RZ ;  /* 0x0000000206167210 */ /* 0x000fc80007f1e0ff */
[----:B------:R0:W-:Y:S01]  /*0de0*/  STG.E desc[UR4][R20.64], R29 ;  /* 0x0000001d14007986 */ /* 0x0001e2000c101904 */
[----:B------:R-:W-:-:S05]  /*0df0*/  IMAD.X R23, R7, 0x1, R3, P0 ;  /* 0x0000000107177824 */ /* 0x000fca00000e0603 */
[----:B------:R-:W2:Y:S01]  /*0e00*/  LDG.E R22, desc[UR4][R22.64] ;  /* 0x0000000416167981 */ /* 0x000ea2000c1e1900 */
[----:B0-----:R-:W-:-:S05]  /*0e10*/  IMAD.WIDE.U32 R28, R0, 0xc, R24 ;  /* 0x0000000c001c7825 */ /* 0x001fca00078e0018 */
[----:B------:R-:W2:Y:S01]  /*0e20*/  LDG.E R25, desc[UR4][R28.64] ;  /* 0x000000041c197981 */ /* 0x000ea2000c1e1900 */
[----:B------:R-:W-:-:S03]  /*0e30*/  IMAD.WIDE.U32 R2, R0, 0x10, R2 ;  /* 0x0000001000027825 */ /* 0x000fc600078e0002 */
[C---:B------:R-:W-:Y:S02]  /*0e40*/  IADD3 R26, P0, PT, R2.reuse, UR8, RZ ;  /* 0x00000008021a7c10 */ /* 0x040fe4000ff1e0ff */
[----:B------:R-:W-:Y:S02]  /*0e50*/  IADD3 R24, P1, PT, R2, UR10, RZ ;  /* 0x0000000a02187c10 */ /* 0x000fe4000ff3e0ff */
[C---:B------:R-:W-:Y:S01]  /*0e60*/  IADD3.X R27, PT, PT, R3.reuse, UR9, RZ, P0, !PT ;  /* 0x00000009031b7c10 */ /* 0x040fe200087fe4ff */
[----:B--2---:R-:W-:Y:S01]  /*0e70*/  IMAD.IADD R28, R22, 0x1, R25 ;  /* 0x00000001161c7824 */ /* 0x004fe200078e0219 */
[----:B------:R-:W-:Y:S01]  /*0e80*/  IADD3.X R25, PT, PT, R3, UR11, RZ, P1, !PT ;  /* 0x0000000b03197c10 */ /* 0x000fe20008ffe4ff */
[----:B------:R-:W-:-:S05]  /*0e90*/  IMAD.WIDE.U32 R22, R0, 0xc, R18 ;  /* 0x0000000c00167825 */ /* 0x000fca00078e0012 */
        /* <DEDUP_REMOVED lines=13> */
[----:B------:R-:W-:Y:S01]  /*0f70*/  IMAD.X R23, R11, 0x1, R3, P0 ;  /* 0x000000010b177824 */ /* 0x000fe200000e0603 */
[----:B------:R-:W-:-:S05]  /*0f80*/  IADD3 R26, P1, PT, R16, R2, RZ ;  /* 0x00000002101a7210 */ /* 0x000fca0007f3e0ff */
[----:B------:R-:W-:Y:S02]  /*0f90*/  IMAD.X R27, R17, 0x1, R3, P1 ;  /* 0x00000001111b7824 */ /* 0x000fe400008e0603 */
[----:B--2---:R-:W-:-:S05]  /*0fa0*/  IMAD.IADD R20, R29, 0x1, R20 ;  /* 0x000000011d147824 */ /* 0x004fca00078e0214 */
[----:B------:R0:W-:Y:S04]  /*0fb0*/  STG.E desc[UR4][R22.64], R20 ;  /* 0x0000001416007986 */ /* 0x0001e8000c101904 */
[----:B------:R-:W2:Y:S01]  /*0fc0*/  LDG.E R26, desc[UR4][R26.64] ;  /* 0x000000041a1a7981 */ /* 0x000ea2000c1e1900 */
[----:B0-----:R-:W-:-:S05]  /*0fd0*/  IADD3 R22, P0, PT, R8, R2, RZ ;  /* 0x0000000208167210 */ /* 0x001fca0007f1e0ff */
[----:B------:R-:W-:-:S05]  /*0fe0*/  IMAD.X R23, R9, 0x1, R3, P0 ;  /* 0x0000000109177824 */ /* 0x000fca00000e0603 */
[----:B------:R-:W2:Y:S01]  /*0ff0*/  LDG.E R21, desc[UR4][R22.64] ;  /* 0x0000000416157981 */ /* 0x000ea2000c1e1900 */
[----:B------:R-:W-:Y:S01]  /*1000*/  IADD3 R28, P0, PT, R12, R2, RZ ;  /* 0x000000020c1c7210 */ /* 0x000fe20007f1e0ff */
[----:B------:R-:W-:-:S04]  /*1010*/  IMAD.WIDE.U32 R24, R0, 0xc, R24 ;  /* 0x0000000c00187825 */ /* 0x000fc800078e0018 */
[----:B------:R-:W-:Y:S01]  /*1020*/  IMAD.X R29, R13, 0x1, R3, P0 ;  /* 0x000000010d1d7824 */ /* 0x000fe200000e0603 */
[----:B------:R-:W-:Y:S01]  /*1030*/  IADD3 R20, P0, PT, R6, R2, RZ ;  /* 0x0000000206147210 */ /* 0x000fe20007f1e0ff */
[----:B--2---:R-:W-:-:S03]  /*1040*/  IMAD.IADD R27, R21, 0x1, R26 ;  /* 0x00000001151b7824 */ /* 0x004fc600078e021a */
[----:B------:R-:W-:Y:S02]  /*1050*/  IADD3.X R21, PT, PT, R7, R3, RZ, P0, !PT ;  /* 0x0000000307157210 */ /* 0x000fe400007fe4ff */
[----:B------:R0:W-:Y:S04]  /*1060*/  STG.E desc[UR4][R28.64], R27 ;  /* 0x0000001b1c007986 */ /* 0x0001e8000c101904 */
[----:B------:R-:W2:Y:S04]  /*1070*/  LDG.E R25, desc[UR4][R24.64] ;  /* 0x0000000418197981 */ /* 0x000ea8000c1e1900 */
[----:B------:R-:W2:Y:S01]  /*1080*/  LDG.E R20, desc[UR4][R20.64] ;  /* 0x0000000414147981 */ /* 0x000ea2000c1e1900 */
[----:B------:R-:W-:-:S04]  /*1090*/  IMAD.WIDE.U32 R18, R0, 0xc, R18 ;  /* 0x0000000c00127825 */ /* 0x000fc800078e0012 */
[C---:B------:R-:W-:Y:S01]  /*10a0*/  IMAD R5, R0.reuse, 0x4, R5 ;  /* 0x0000000400057824 */ /* 0x040fe200078e0205 */
[----:B------:R-:W-:Y:S01]  /*10b0*/  PLOP3.LUT P0, PT, PT, PT, PT, 0x8, 0x80 ;  /* 0x000000000080781c */ /* 0x000fe20003f0e170 */
[----:B------:R-:W-:-:S04]  /*10c0*/  IMAD.WIDE.U32 R2, R0, 0x10, R2 ;  /* 0x0000001000027825 */ /* 0x000fc800078e0002 */
[----:B------:R-:W-:Y:S02]  /*10d0*/  VIADD R4, R4, 0x8 ;  /* 0x0000000804047836 */ /* 0x000fe40000000000 */
[----:B------:R-:W-:Y:S02]  /*10e0*/  IMAD R5, R0, 0x4, R5 ;  /* 0x0000000400057824 */ /* 0x000fe400078e0205 */
[----:B--2---:R-:W-:-:S05]  /*10f0*/  IMAD.IADD R23, R20, 0x1, R25 ;  /* 0x0000000114177824 */ /* 0x004fca00078e0219 */
[----:B------:R0:W-:Y:S02]  /*1100*/  STG.E desc[UR4][R18.64], R23 ;  /* 0x0000001712007986 */ /* 0x0001e4000c101904 */
.L_x_11:
[----:B------:R-:W-:-:S13]  /*1110*/  ISETP.NE.OR P0, PT, R4, RZ, P0 ;  /* 0x000000ff0400720c */ /* 0x000fda0000705670 */
[----:B------:R-:W-:Y:S05]  /*1120*/  @!P0 BRA `(.L_x_7) ;  /* 0x0000000000a88947 */ /* 0x000fea0003800000 */
.L_x_8:
[C---:B--2---:R-:W-:Y:S02]  /*1130*/  IADD3 R22, P0, PT, R2.reuse, UR12, RZ ;  /* 0x0000000c02167c10 */ /* 0x044fe4000ff1e0ff */
[----:B------:R-:W-:Y:S02]  /*1140*/  IADD3 R20, P1, PT, R2, UR14, RZ ;  /* 0x0000000e02147c10 */ /* 0x000fe4000ff3e0ff */
[C---:B01----:R-:W-:Y:S02]  /*1150*/  IADD3.X R23, PT, PT, R3.reuse, UR13, RZ, P0, !PT ;  /* 0x0000000d03177c10 */ /* 0x043fe400087fe4ff */
[----:B------:R-:W-:-:S03]  /*1160*/  IADD3.X R21, PT, PT, R3, UR15, RZ, P1, !PT ;  /* 0x0000000f03157c10 */ /* 0x000fc60008ffe4ff */
[----:B------:R-:W2:Y:S04]  /*1170*/  LDG.E R24, desc[UR4][R22.64] ;  /* 0x0000000416187981 */ /* 0x000ea8000c1e1900 */
[----:B------:R-:W2:Y:S01]  /*1180*/  LDG.E R25, desc[UR4][R20.64] ;  /* 0x0000000414197981 */ /* 0x000ea2000c1e1900 */
[----:B------:R-:W-:Y:S01]  /*1190*/  IADD3 R18, P0, PT, R2, UR16, RZ ;  /* 0x0000001002127c10 */ /* 0x000fe2000ff1e0ff */
[----:B------:R-:W-:-:S03]  /*11a0*/  IMAD.WIDE.U32 R28, R0, 0x4, R22 ;  /* 0x00000004001c7825 */ /* 0x000fc600078e0016 */
[----:B------:R-:W-:Y:S02]  /*11b0*/  IADD3.X R19, PT, PT, R3, UR17, RZ, P0, !PT ;  /* 0x0000001103137c10 */ /* 0x000fe400087fe4ff */
[----:B------:R-:W-:-:S05]  /*11c0*/  IADD3 R26, P0, PT, R14, R2, RZ ;  /* 0x000000020e1a7210 */ /* 0x000fca0007f1e0ff */
[----:B------:R-:W-:Y:S02]  /*11d0*/  IMAD.X R27, R15, 0x1, R3, P0 ;  /* 0x000000010f1b7824 */ /* 0x000fe400000e0603 */
[----:B--2---:R-:W-:-:S05]  /*11e0*/  IMAD.IADD R25, R24, 0x1, R25 ;  /* 0x0000000118197824 */ /* 0x004fca00078e0219 */
[----:B------:R0:W-:Y:S04]  /*11f0*/  STG.E desc[UR4][R18.64], R25 ;  /* 0x0000001912007986 */ /* 0x0001e8000c101904 */
[----:B------:R-:W2:Y:S04]  /*1200*/  LDG.E R28, desc[UR4][R28.64] ;  /* 0x000000041c1c7981 */ /* 0x000ea8000c1e1900 */
[----:B------:R-:W2:Y:S01]  /*1210*/  LDG.E R27, desc[UR4][R26.64] ;  /* 0x000000041a1b7981 */ /* 0x000ea2000c1e1900 */
[-C--:B------:R-:W-:Y:S02]  /*1220*/  IADD3 R22, P0, PT, R10, R2.reuse, RZ ;  /* 0x000000020a167210 */ /* 0x080fe40007f1e0ff */
[----:B------:R-:W-:-:S03]  /*1230*/  IADD3 R24, P1, PT, R16, R2, RZ ;  /* 0x0000000210187210 */ /* 0x000fc60007f3e0ff */
[--C-:B------:R-:W-:Y:S02]  /*1240*/  IMAD.X R23, R11, 0x1, R3.reuse, P0 ;  /* 0x000000010b177824 */ /* 0x100fe400000e0603 */
[----:B0-----:R-:W-:Y:S01]  /*1250*/  IMAD.X R25, R17, 0x1, R3, P1 ;  /* 0x0000000111197824 */ /* 0x001fe200008e0603 */
[----:B--2---:R-:W-:-:S05]  /*1260*/  IADD3 R29, PT, PT, R28, R27, RZ ;  /* 0x0000001b1c1d7210 */ /* 0x004fca0007ffe0ff */
[----:B------:R0:W-:Y:S04]  /*1270*/  STG.E desc[UR4][R22.64], R29 ;  /* 0x0000001d16007986 */ /* 0x0001e8000c101904 */
[----:B------:R-:W2:Y:S01]  /*1280*/  LDG.E R24, desc[UR4][R24.64] ;  /* 0x0000000418187981 */ /* 0x000ea2000c1e1900 */
[----:B0-----:R-:W-:-:S05]  /*1290*/  IADD3 R22, P0, PT, R8, R2, RZ ;  /* 0x0000000208167210 */ /* 0x001fca0007f1e0ff */
[----:B------:R-:W-:-:S05]  /*12a0*/  IMAD.X R23, R9, 0x1, R3, P0 ;  /* 0x0000000109177824 */ /* 0x000fca00000e0603 */
[----:B------:R-:W2:Y:S01]  /*12b0*/  LDG.E R27, desc[UR4][R22.64] ;  /* 0x00000004161b7981 */ /* 0x000ea2000c1e1900 */
[----:B------:R-:W-:Y:S01]  /*12c0*/  IADD3 R26, P0, PT, R12, R2, RZ ;  /* 0x000000020c1a7210 */ /* 0x000fe20007f1e0ff */
[----:B------:R-:W-:-:S04]  /*12d0*/  IMAD.WIDE.U32 R20, R0, 0xc, R20 ;  /* 0x0000000c00147825 */ /* 0x000fc800078e0014 */
[----:B--2---:R-:W-:Y:S02]  /*12e0*/  IMAD.IADD R25, R27, 0x1, R24 ;  /* 0x000000011b197824 */ /* 0x004fe400078e0218 */
[----:B------:R-:W-:Y:S01]  /*12f0*/  IMAD.X R27, R13, 0x1, R3, P0 ;  /* 0x000000010d1b7824 */ /* 0x000fe200000e0603 */
[----:B------:R-:W-:-:S05]  /*1300*/  IADD3 R28, P0, PT, R6, R2, RZ ;  /* 0x00000002061c7210 */ /* 0x000fca0007f1e0ff */
[----:B------:R-:W-:Y:S01]  /*1310*/  IMAD.X R29, R7, 0x1, R3, P0 ;  /* 0x00000001071d7824 */ /* 0x000fe200000e0603 */
[----:B------:R1:W-:Y:S04]  /*1320*/  STG.E desc[UR4][R26.64], R25 ;  /* 0x000000191a007986 */ /* 0x0003e8000c101904 */
[----:B------:R-:W2:Y:S04]  /*1330*/  LDG.E R21, desc[UR4][R20.64] ;  /* 0x0000000414157981 */ /* 0x000ea8000c1e1900 */
[----:B------:R-:W2:Y:S01]  /*1340*/  LDG.E R28, desc[UR4][R28.64] ;  /* 0x000000041c1c7981 */ /* 0x000ea2000c1e1900 */
[----:B------:R-:W-:-:S05]  /*1350*/  VIADD R4, R4, 0x4 ;  /* 0x0000000404047836 */ /* 0x000fca0000000000 */
[----:B------:R-:W-:Y:S01]  /*1360*/  ISETP.NE.AND P0, PT, R4, RZ, PT ;  /* 0x000000ff0400720c */ /* 0x000fe20003f05270 */
[----:B------:R-:W-:-:S04]  /*1370*/  IMAD.WIDE.U32 R18, R0, 0xc, R18 ;  /* 0x0000000c00127825 */ /* 0x000fc800078e0012 */
[----:B------:R-:W-:-:S04]  /*1380*/  IMAD.WIDE.U32 R2, R0, 0x10, R2 ;  /* 0x0000001000027825 */ /* 0x000fc800078e0002 */
[----:B------:R-:W-:Y:S01]  /*1390*/  IMAD R5, R0, 0x4, R5 ;  /* 0x0000000400057824 */ /* 0x000fe200078e0205 */
[----:B--2---:R-:W-:-:S05]  /*13a0*/  IADD3 R23, PT, PT, R28, R21, RZ ;  /* 0x000000151c177210 */ /* 0x004fca0007ffe0ff */
[----:B------:R1:W-:Y:S01]  /*13b0*/  STG.E desc[UR4][R18.64], R23 ;  /* 0x0000001712007986 */ /* 0x0003e2000c101904 */
[----:B------:R-:W-:Y:S05]  /*13c0*/  @P0 BRA `(.L_x_8) ;  /* 0xfffffffc00580947 */ /* 0x000fea000383ffff */
.L_x_7:
[----:B------:R-:W-:-:S13]  /*13d0*/  LOP3.LUT P0, R2, R0, 0x3, RZ, 0xc0, !PT ;  /* 0x0000000300027812 */ /* 0x000fda000780c0ff */
[----:B------:R-:W-:Y:S05]  /*13e0*/  @!P0 EXIT ;  /* 0x000000000000894d */ /* 0x000fea0003800000 */
[----:B------:R-:W-:Y:S01]  /*13f0*/  IMAD.MOV R10, RZ, RZ, -R2 ;  /* 0x000000ffff0a7224 */ /* 0x000fe200078e0a02 */
[----:B------:R-:W3:Y:S01]  /*1400*/  LDCU.64 UR6, c[0x0][0x390] ;  /* 0x00007200ff0677ac */ /* 0x000ee20008000a00 */
[----:B------:R-:W-:Y:S01]  /*1410*/  IMAD.WIDE.U32 R2, R5, 0x4, RZ ;  /* 0x0000000405027825 */ /* 0x000fe200078e00ff */
[----:B------:R-:W4:Y:S06]  /*1420*/  LDCU.128 UR8, c[0x0][0x380] ;  /* 0x00007000ff0877ac */ /* 0x000f2c0008000c00 */
.L_x_12:
[C---:B----4-:R-:W-:Y:S02]  /*1430*/  IADD3 R6, P1, PT, R2.reuse, UR10, RZ ;  /* 0x0000000a02067c10 */ /* 0x050fe4000ff3e0ff */
[----:B------:R-:W-:Y:S02]  /*1440*/  IADD3 R4, P0, PT, R2, UR8, RZ ;  /* 0x0000000802047c10 */ /* 0x000fe4000ff1e0ff */
[C---:B------:R-:W-:Y:S02]  /*1450*/  IADD3.X R7, PT, PT, R3.reuse, UR11, RZ, P1, !PT ;  /* 0x0000000b03077c10 */ /* 0x040fe40008ffe4ff */
[----:B------:R-:W-:-:S04]  /*1460*/  IADD3.X R5, PT, PT, R3, UR9, RZ, P0, !PT ;  /* 0x0000000903057c10 */ /* 0x000fc800087fe4ff */
[----:B------:R-:W4:Y:S04]  /*1470*/  LDG.E R7, desc[UR4][R6.64] ;  /* 0x0000000406077981 */ /* 0x000f28000c1e1900 */
[----:B------:R-:W4:Y:S01]  /*1480*/  LDG.E R4, desc[UR4][R4.64] ;  /* 0x0000000404047981 */ /* 0x000f22000c1e1900 */
[----:B---3--:R-:W-:Y:S01]  /*1490*/  IADD3 R8, P0, PT, R2, UR6, RZ ;  /* 0x0000000602087c10 */ /* 0x008fe2000ff1e0ff */
[----:B------:R-:W-:-:S03]  /*14a0*/  VIADD R10, R10, 0x1 ;  /* 0x000000010a0a7836 */ /* 0x000fc60000000000 */
[----:B------:R-:W-:Y:S02]  /*14b0*/  IADD3.X R9, PT, PT, R3, UR7, RZ, P0, !PT ;  /* 0x0000000703097c10 */ /* 0x000fe400087fe4ff */
[----:B------:R-:W-:Y:S01]  /*14c0*/  ISETP.NE.AND P0, PT, R10, RZ, PT ;  /* 0x000000ff0a00720c */ /* 0x000fe20003f05270 */
[----:B------:R-:W-:-:S04]  /*14d0*/  IMAD.WIDE.U32 R2, R0, 0x4, R2 ;  /* 0x0000000400027825 */ /* 0x000fc800078e0002 */
[----:B----4-:R-:W-:-:S05]  /*14e0*/  IMAD.IADD R11, R4, 0x1, R7 ;  /* 0x00000001040b7824 */ /* 0x010fca00078e0207 */
[----:B------:R3:W-:Y:S03]  /*14f0*/  STG.E desc[UR4][R8.64], R11 ;  /* 0x0000000b08007986 */ /* 0x0007e6000c101904 */
[----:B------:R-:W-:Y:S05]  /*1500*/  @P0 BRA `(.L_x_12) ;  /* 0xfffffffc00c80947 */ /* 0x000fea000383ffff */
[----:B------:R-:W-:Y:S05]  /*1510*/  EXIT ;  /* 0x000000000000794d */ /* 0x000fea0003800000 */
.L_x_13:
        /* <DEDUP_REMOVED lines=14> */
.L_x_16:


//--------------------- .text._Z10addElementPiS_S_ --------------------------
	.section	.text._Z10addElementPiS_S_,"ax",@progbits
	.align	128
        .global         _Z10addElementPiS_S_
        .type           _Z10addElementPiS_S_,@function
        .size           _Z10addElementPiS_S_,(.L_x_17 - _Z10addElementPiS_S_)
        .other          _Z10addElementPiS_S_,@"STO_CUDA_ENTRY STV_DEFAULT"
_Z10addElementPiS_S_:
.text._Z10addElementPiS_S_:
[----:B------:R-:W-:Y:S01]  /*0000*/  LDC R1, c[0x0][0x37c] ;  /* 0x0000df00ff017b82 */ /* 0x000fe20000000800 */
[----:B------:R-:W0:Y:S07]  /*0010*/  S2R R9, SR_TID.Y ;  /* 0x0000000000097919 */ /* 0x000e2e0000002200 */
[----:B------:R-:W1:Y:S01]  /*0020*/  LDC.64 R2, c[0x0][0x380] ;  /* 0x0000e000ff027b82 */ /* 0x000e620000000a00 */
[----:B------:R-:W0:Y:S01]  /*0030*/  LDCU UR6, c[0x0][0x360] ;  /* 0x00006c00ff0677ac */ /* 0x000e220008000800 */
[----:B------:R-:W0:Y:S01]  /*0040*/  S2R R0, SR_TID.X ;  /* 0x0000000000007919 */ /* 0x000e220000002100 */
[----:B------:R-:W2:Y:S05]  /*0050*/  LDCU.64 UR4, c[0x0][0x358] ;  /* 0x00006b00ff0477ac */ /* 0x000eaa0008000a00 */
[----:B------:R-:W3:Y:S08]  /*0060*/  LDC.64 R4, c[0x0][0x388] ;  /* 0x0000e200ff047b82 */ /* 0x000ef00000000a00 */
[----:B------:R-:W4:Y:S01]  /*0070*/  LDC.64 R6, c[0x0][0x390] ;  /* 0x0000e400ff067b82 */ /* 0x000f220000000a00 */
[----:B0-----:R-:W-:-:S04]  /*0080*/  IMAD R9, R9, UR6, R0 ;  /* 0x0000000609097c24 */ /* 0x001fc8000f8e0200 */
[----:B-1----:R-:W-:-:S04]  /*0090*/  IMAD.WIDE.U32 R2, R9, 0x4, R2 ;  /* 0x0000000409027825 */ /* 0x002fc800078e0002 */
[C---:B---3--:R-:W-:Y:S02]  /*00a0*/  IMAD.WIDE.U32 R4, R9.reuse, 0x4, R4 ;  /* 0x0000000409047825 */ /* 0x048fe400078e0004 */
[----:B--2---:R-:W2:Y:S04]  /*00b0*/  LDG.E R2, desc[UR4][R2.64] ;  /* 0x0000000402027981 */ /* 0x004ea8000c1e1900 */
[----:B------:R-:W2:Y:S01]  /*00c0*/  LDG.E R5, desc[UR4][R4.64] ;  /* 0x0000000404057981 */ /* 0x000ea2000c1e1900 */
[----:B----4-:R-:W-:Y:S01]  /*00d0*/  IMAD.WIDE.U32 R6, R9, 0x4, R6 ;  /* 0x0000000409067825 */ /* 0x010fe200078e0006 */
[----:B--2---:R-:W-:-:S05]  /*00e0*/  IADD3 R9, PT, PT, R2, R5, RZ ;  /* 0x0000000502097210 */ /* 0x004fca0007ffe0ff */
[----:B------:R-:W-:Y:S01]  /*00f0*/  STG.E desc[UR4][R6.64], R9 ;  /* 0x0000000906007986 */ /* 0x000fe2000c101904 */
[----:B------:R-:W-:Y:S05]  /*0100*/  EXIT ;  /* 0x000000000000794d */ /* 0x000fea0003800000 */
.L_x_14:
        /* <DEDUP_REMOVED lines=15> */
.L_x_17:


//--------------------- .nv.shared.reserved.0     --------------------------
	.section	.nv.shared.reserved.0,"aw",@nobits
	.weak		__nv_reservedSMEM_offset_0_alias
	.size		__nv_reservedSMEM_offset_0_alias, 0, 64
	.other		__nv_reservedSMEM_offset_0_alias,@"STO_CUDA_RESERVED_SHARED STV_DEFAULT"
__nv_reservedSMEM_offset_0_alias:
	.zero		0
	.zero		64


//--------------------- .nv.constant0._Z6addRowPiS_S_ --------------------------
	.section	.nv.constant0._Z6addRowPiS_S_,"a",@progbits
	.sectionflags	@""
	.align	4
.nv.constant0._Z6addRowPiS_S_:
	.zero		920


//--------------------- .nv.constant0._Z6addColPiS_S_ --------------------------
	.section	.nv.constant0._Z6addColPiS_S_,"a",@progbits
	.sectionflags	@""
	.align	4
.nv.constant0._Z6addColPiS_S_:
	.zero		920


//--------------------- .nv.constant0._Z10addElementPiS_S_ --------------------------
	.section	.nv.constant0._Z10addElementPiS_S_,"a",@progbits
	.sectionflags	@""
	.align	4
.nv.constant0._Z10addElementPiS_S_:
	.zero		920


//--------------------- SYMBOLS --------------------------

	.type		.nv.reservedSmem.offset0,@object
	.size		.nv.reservedSmem.offset0,0x4
